//
// Generated by NVIDIA NVVM Compiler
//
// Compiler Build ID: CL-36424714
// Cuda compilation tools, release 13.0, V13.0.88
// Based on NVVM 20.0.0
//

.version 9.0
.target sm_100
.address_size 64

	// .globl	_Z11computeCostPKdPKfS2_S2_S2_PKbPKiS6_Pf

.visible .entry _Z11computeCostPKdPKfS2_S2_S2_PKbPKiS6_Pf(
	.param .u64 .ptr .align 1 _Z11computeCostPKdPKfS2_S2_S2_PKbPKiS6_Pf_param_0,
	.param .u64 .ptr .align 1 _Z11computeCostPKdPKfS2_S2_S2_PKbPKiS6_Pf_param_1,
	.param .u64 .ptr .align 1 _Z11computeCostPKdPKfS2_S2_S2_PKbPKiS6_Pf_param_2,
	.param .u64 .ptr .align 1 _Z11computeCostPKdPKfS2_S2_S2_PKbPKiS6_Pf_param_3,
	.param .u64 .ptr .align 1 _Z11computeCostPKdPKfS2_S2_S2_PKbPKiS6_Pf_param_4,
	.param .u64 .ptr .align 1 _Z11computeCostPKdPKfS2_S2_S2_PKbPKiS6_Pf_param_5,
	.param .u64 .ptr .align 1 _Z11computeCostPKdPKfS2_S2_S2_PKbPKiS6_Pf_param_6,
	.param .u64 .ptr .align 1 _Z11computeCostPKdPKfS2_S2_S2_PKbPKiS6_Pf_param_7,
	.param .u64 .ptr .align 1 _Z11computeCostPKdPKfS2_S2_S2_PKbPKiS6_Pf_param_8
)
{
	.reg .pred 	%p<16>;
	.reg .b16 	%rs<2>;
	.reg .b32 	%r<58>;
	.reg .b32 	%f<127>;
	.reg .b64 	%rd<49>;
	.reg .b64 	%fd<5>;

	ld.param.u64 	%rd20, [_Z11computeCostPKdPKfS2_S2_S2_PKbPKiS6_Pf_param_0];
	ld.param.u64 	%rd21, [_Z11computeCostPKdPKfS2_S2_S2_PKbPKiS6_Pf_param_1];
	ld.param.u64 	%rd14, [_Z11computeCostPKdPKfS2_S2_S2_PKbPKiS6_Pf_param_2];
	ld.param.u64 	%rd22, [_Z11computeCostPKdPKfS2_S2_S2_PKbPKiS6_Pf_param_3];
	ld.param.u64 	%rd15, [_Z11computeCostPKdPKfS2_S2_S2_PKbPKiS6_Pf_param_4];
	ld.param.u64 	%rd16, [_Z11computeCostPKdPKfS2_S2_S2_PKbPKiS6_Pf_param_5];
	ld.param.u64 	%rd17, [_Z11computeCostPKdPKfS2_S2_S2_PKbPKiS6_Pf_param_6];
	ld.param.u64 	%rd18, [_Z11computeCostPKdPKfS2_S2_S2_PKbPKiS6_Pf_param_7];
	ld.param.u64 	%rd19, [_Z11computeCostPKdPKfS2_S2_S2_PKbPKiS6_Pf_param_8];
	cvta.to.global.u64 	%rd1, %rd22;
	cvta.to.global.u64 	%rd2, %rd21;
	cvta.to.global.u64 	%rd3, %rd20;
	ld.global.f64 	%fd1, [%rd3];
	cvt.rzi.s32.f64 	%r1, %fd1;
	ld.global.f64 	%fd2, [%rd3+8];
	cvt.rzi.s32.f64 	%r2, %fd2;
	ld.global.f64 	%fd3, [%rd3+48];
	cvt.rzi.s32.f64 	%r3, %fd3;
	mov.u32 	%r50, %tid.x;
	setp.ge.s32 	%p1, %r50, %r1;
	@%p1 bra 	$L__BB0_22;
	mov.u32 	%r32, %ctaid.x;
	ld.global.f64 	%fd4, [%rd3+56];
	cvt.rzi.s32.f64 	%r33, %fd4;
	cvta.to.global.u64 	%rd23, %rd15;
	mul.lo.s32 	%r5, %r33, %r32;
	mul.wide.u32 	%rd24, %r32, 4;
	add.s64 	%rd4, %rd23, %rd24;
	mul.lo.s32 	%r6, %r1, %r32;
	and.b32  	%r7, %r2, 15;
	and.b32  	%r8, %r2, 7;
	and.b32  	%r9, %r2, 2147483632;
	and.b32  	%r10, %r2, 3;
	neg.s32 	%r11, %r9;
	add.s64 	%rd5, %rd1, 32;
	add.s64 	%rd6, %rd2, 32;
	mov.u32 	%r12, %ntid.x;
	cvta.to.global.u64 	%rd7, %rd18;
	cvta.to.global.u64 	%rd8, %rd16;
	cvta.to.global.u64 	%rd9, %rd14;
	cvta.to.global.u64 	%rd10, %rd19;
	cvta.to.global.u64 	%rd11, %rd17;
$L__BB0_2:
	mul.wide.u32 	%rd25, %r50, 4;
	add.s64 	%rd26, %rd7, %rd25;
	ld.global.u32 	%r14, [%rd26];
	add.s32 	%r34, %r14, %r5;
	cvt.s64.s32 	%rd27, %r34;
	add.s64 	%rd28, %rd8, %rd27;
	ld.global.u8 	%rs1, [%rd28];
	setp.eq.s16 	%p2, %rs1, 0;
	@%p2 bra 	$L__BB0_21;
	setp.lt.s32 	%p3, %r3, 1;
	mov.f32 	%f125, 0f00000000;
	@%p3 bra 	$L__BB0_20;
	mul.lo.s32 	%r15, %r14, %r3;
	mov.b32 	%r51, 0;
	mov.f32 	%f125, 0f00000000;
$L__BB0_5:
	setp.lt.s32 	%p4, %r2, 1;
	@%p4 bra 	$L__BB0_19;
	setp.lt.u32 	%p5, %r2, 16;
	add.s32 	%r37, %r51, %r15;
	mul.wide.s32 	%rd29, %r37, 4;
	add.s64 	%rd30, %rd11, %rd29;
	ld.global.u32 	%r38, [%rd30];
	mad.lo.s32 	%r39, %r50, %r3, %r51;
	mul.lo.s32 	%r17, %r39, %r2;
	add.s32 	%r40, %r38, %r5;
	mul.lo.s32 	%r18, %r40, %r2;
	mov.b32 	%r56, 0;
	@%p5 bra 	$L__BB0_9;
	mov.u32 	%r52, %r17;
	mov.u32 	%r53, %r18;
	mov.u32 	%r54, %r11;
$L__BB0_8:
	.pragma "nounroll";
	mul.wide.s32 	%rd31, %r53, 4;
	add.s64 	%rd32, %rd5, %rd31;
	mul.wide.s32 	%rd33, %r52, 4;
	add.s64 	%rd34, %rd6, %rd33;
	ld.global.f32 	%f20, [%rd34+-32];
	ld.global.f32 	%f21, [%rd32+-32];
	fma.rn.f32 	%f22, %f20, %f21, %f125;
	ld.global.f32 	%f23, [%rd34+-28];
	ld.global.f32 	%f24, [%rd32+-28];
	fma.rn.f32 	%f25, %f23, %f24, %f22;
	ld.global.f32 	%f26, [%rd34+-24];
	ld.global.f32 	%f27, [%rd32+-24];
	fma.rn.f32 	%f28, %f26, %f27, %f25;
	ld.global.f32 	%f29, [%rd34+-20];
	ld.global.f32 	%f30, [%rd32+-20];
	fma.rn.f32 	%f31, %f29, %f30, %f28;
	ld.global.f32 	%f32, [%rd34+-16];
	ld.global.f32 	%f33, [%rd32+-16];
	fma.rn.f32 	%f34, %f32, %f33, %f31;
	ld.global.f32 	%f35, [%rd34+-12];
	ld.global.f32 	%f36, [%rd32+-12];
	fma.rn.f32 	%f37, %f35, %f36, %f34;
	ld.global.f32 	%f38, [%rd34+-8];
	ld.global.f32 	%f39, [%rd32+-8];
	fma.rn.f32 	%f40, %f38, %f39, %f37;
	ld.global.f32 	%f41, [%rd34+-4];
	ld.global.f32 	%f42, [%rd32+-4];
	fma.rn.f32 	%f43, %f41, %f42, %f40;
	ld.global.f32 	%f44, [%rd34];
	ld.global.f32 	%f45, [%rd32];
	fma.rn.f32 	%f46, %f44, %f45, %f43;
	ld.global.f32 	%f47, [%rd34+4];
	ld.global.f32 	%f48, [%rd32+4];
	fma.rn.f32 	%f49, %f47, %f48, %f46;
	ld.global.f32 	%f50, [%rd34+8];
	ld.global.f32 	%f51, [%rd32+8];
	fma.rn.f32 	%f52, %f50, %f51, %f49;
	ld.global.f32 	%f53, [%rd34+12];
	ld.global.f32 	%f54, [%rd32+12];
	fma.rn.f32 	%f55, %f53, %f54, %f52;
	ld.global.f32 	%f56, [%rd34+16];
	ld.global.f32 	%f57, [%rd32+16];
	fma.rn.f32 	%f58, %f56, %f57, %f55;
	ld.global.f32 	%f59, [%rd34+20];
	ld.global.f32 	%f60, [%rd32+20];
	fma.rn.f32 	%f61, %f59, %f60, %f58;
	ld.global.f32 	%f62, [%rd34+24];
	ld.global.f32 	%f63, [%rd32+24];
	fma.rn.f32 	%f64, %f62, %f63, %f61;
	ld.global.f32 	%f65, [%rd34+28];
	ld.global.f32 	%f66, [%rd32+28];
	fma.rn.f32 	%f125, %f65, %f66, %f64;
	add.s32 	%r54, %r54, 16;
	add.s32 	%r53, %r53, 16;
	add.s32 	%r52, %r52, 16;
	setp.ne.s32 	%p6, %r54, 0;
	mov.u32 	%r56, %r9;
	@%p6 bra 	$L__BB0_8;
$L__BB0_9:
	setp.eq.s32 	%p7, %r7, 0;
	@%p7 bra 	$L__BB0_19;
	add.s32 	%r41, %r7, -1;
	setp.lt.u32 	%p8, %r41, 7;
	@%p8 bra 	$L__BB0_12;
	add.s32 	%r42, %r56, %r17;
	mul.wide.s32 	%rd35, %r42, 4;
	add.s64 	%rd36, %rd2, %rd35;
	ld.global.f32 	%f68, [%rd36];
	add.s32 	%r43, %r56, %r18;
	mul.wide.s32 	%rd37, %r43, 4;
	add.s64 	%rd38, %rd1, %rd37;
	ld.global.f32 	%f69, [%rd38];
	fma.rn.f32 	%f70, %f68, %f69, %f125;
	ld.global.f32 	%f71, [%rd36+4];
	ld.global.f32 	%f72, [%rd38+4];
	fma.rn.f32 	%f73, %f71, %f72, %f70;
	ld.global.f32 	%f74, [%rd36+8];
	ld.global.f32 	%f75, [%rd38+8];
	fma.rn.f32 	%f76, %f74, %f75, %f73;
	ld.global.f32 	%f77, [%rd36+12];
	ld.global.f32 	%f78, [%rd38+12];
	fma.rn.f32 	%f79, %f77, %f78, %f76;
	ld.global.f32 	%f80, [%rd36+16];
	ld.global.f32 	%f81, [%rd38+16];
	fma.rn.f32 	%f82, %f80, %f81, %f79;
	ld.global.f32 	%f83, [%rd36+20];
	ld.global.f32 	%f84, [%rd38+20];
	fma.rn.f32 	%f85, %f83, %f84, %f82;
	ld.global.f32 	%f86, [%rd36+24];
	ld.global.f32 	%f87, [%rd38+24];
	fma.rn.f32 	%f88, %f86, %f87, %f85;
	ld.global.f32 	%f89, [%rd36+28];
	ld.global.f32 	%f90, [%rd38+28];
	fma.rn.f32 	%f125, %f89, %f90, %f88;
	add.s32 	%r56, %r56, 8;
$L__BB0_12:
	setp.eq.s32 	%p9, %r8, 0;
	@%p9 bra 	$L__BB0_19;
	add.s32 	%r44, %r8, -1;
	setp.lt.u32 	%p10, %r44, 3;
	@%p10 bra 	$L__BB0_15;
	add.s32 	%r45, %r56, %r17;
	mul.wide.s32 	%rd39, %r45, 4;
	add.s64 	%rd40, %rd2, %rd39;
	ld.global.f32 	%f92, [%rd40];
	add.s32 	%r46, %r56, %r18;
	mul.wide.s32 	%rd41, %r46, 4;
	add.s64 	%rd42, %rd1, %rd41;
	ld.global.f32 	%f93, [%rd42];
	fma.rn.f32 	%f94, %f92, %f93, %f125;
	ld.global.f32 	%f95, [%rd40+4];
	ld.global.f32 	%f96, [%rd42+4];
	fma.rn.f32 	%f97, %f95, %f96, %f94;
	ld.global.f32 	%f98, [%rd40+8];
	ld.global.f32 	%f99, [%rd42+8];
	fma.rn.f32 	%f100, %f98, %f99, %f97;
	ld.global.f32 	%f101, [%rd40+12];
	ld.global.f32 	%f102, [%rd42+12];
	fma.rn.f32 	%f125, %f101, %f102, %f100;
	add.s32 	%r56, %r56, 4;
$L__BB0_15:
	setp.eq.s32 	%p11, %r10, 0;
	@%p11 bra 	$L__BB0_19;
	setp.eq.s32 	%p12, %r10, 1;
	add.s32 	%r47, %r56, %r17;
	mul.wide.s32 	%rd43, %r47, 4;
	add.s64 	%rd12, %rd2, %rd43;
	ld.global.f32 	%f103, [%rd12];
	add.s32 	%r48, %r56, %r18;
	mul.wide.s32 	%rd44, %r48, 4;
	add.s64 	%rd13, %rd1, %rd44;
	ld.global.f32 	%f104, [%rd13];
	fma.rn.f32 	%f125, %f103, %f104, %f125;
	@%p12 bra 	$L__BB0_19;
	setp.eq.s32 	%p13, %r10, 2;
	ld.global.f32 	%f105, [%rd12+4];
	ld.global.f32 	%f106, [%rd13+4];
	fma.rn.f32 	%f125, %f105, %f106, %f125;
	@%p13 bra 	$L__BB0_19;
	ld.global.f32 	%f107, [%rd12+8];
	ld.global.f32 	%f108, [%rd13+8];
	fma.rn.f32 	%f125, %f107, %f108, %f125;
$L__BB0_19:
	add.s32 	%r51, %r51, 1;
	setp.ne.s32 	%p14, %r51, %r3;
	@%p14 bra 	$L__BB0_5;
$L__BB0_20:
	ld.global.f32 	%f109, [%rd4];
	mul.wide.u32 	%rd45, %r50, 4;
	add.s64 	%rd46, %rd9, %rd45;
	ld.global.f32 	%f110, [%rd46];
	mul.f32 	%f111, %f110, %f110;
	fma.rn.f32 	%f112, %f109, %f109, %f111;
	add.f32 	%f113, %f110, %f110;
	mul.f32 	%f114, %f113, %f109;
	mul.f32 	%f115, %f125, %f114;
	sub.f32 	%f116, %f112, %f115;
	add.s32 	%r49, %r50, %r6;
	mul.wide.s32 	%rd47, %r49, 4;
	add.s64 	%rd48, %rd10, %rd47;
	st.global.f32 	[%rd48], %f116;
$L__BB0_21:
	add.s32 	%r50, %r50, %r12;
	setp.lt.s32 	%p15, %r50, %r1;
	@%p15 bra 	$L__BB0_2;
$L__BB0_22:
	ret;

}
	// .globl	_Z10bestFilterPKdPKbPKiPKfS6_PiPf
.visible .entry _Z10bestFilterPKdPKbPKiPKfS6_PiPf(
	.param .u64 .ptr .align 1 _Z10bestFilterPKdPKbPKiPKfS6_PiPf_param_0,
	.param .u64 .ptr .align 1 _Z10bestFilterPKdPKbPKiPKfS6_PiPf_param_1,
	.param .u64 .ptr .align 1 _Z10bestFilterPKdPKbPKiPKfS6_PiPf_param_2,
	.param .u64 .ptr .align 1 _Z10bestFilterPKdPKbPKiPKfS6_PiPf_param_3,
	.param .u64 .ptr .align 1 _Z10bestFilterPKdPKbPKiPKfS6_PiPf_param_4,
	.param .u64 .ptr .align 1 _Z10bestFilterPKdPKbPKiPKfS6_PiPf_param_5,
	.param .u64 .ptr .align 1 _Z10bestFilterPKdPKbPKiPKfS6_PiPf_param_6
)
{
	.reg .pred 	%p<23>;
	.reg .b16 	%rs<8>;
	.reg .b32 	%r<60>;
	.reg .b32 	%f<38>;
	.reg .b64 	%rd<51>;
	.reg .b64 	%fd<4>;

	ld.param.u64 	%rd23, [_Z10bestFilterPKdPKbPKiPKfS6_PiPf_param_0];
	ld.param.u64 	%rd24, [_Z10bestFilterPKdPKbPKiPKfS6_PiPf_param_1];
	ld.param.u64 	%rd25, [_Z10bestFilterPKdPKbPKiPKfS6_PiPf_param_3];
	ld.param.u64 	%rd20, [_Z10bestFilterPKdPKbPKiPKfS6_PiPf_param_4];
	ld.param.u64 	%rd21, [_Z10bestFilterPKdPKbPKiPKfS6_PiPf_param_5];
	cvta.to.global.u64 	%rd1, %rd25;
	cvta.to.global.u64 	%rd2, %rd24;
	cvta.to.global.u64 	%rd3, %rd23;
	ld.global.f64 	%fd1, [%rd3];
	cvt.rzi.s32.f64 	%r1, %fd1;
	ld.global.f64 	%fd2, [%rd3+56];
	cvt.rzi.s32.f64 	%r2, %fd2;
	mov.u32 	%r3, %ntid.x;
	mov.u32 	%r33, %tid.x;
	mov.u32 	%r34, %ctaid.x;
	mad.lo.s32 	%r51, %r34, %r3, %r33;
	setp.ge.s32 	%p1, %r51, %r1;
	@%p1 bra 	$L__BB1_31;
	ld.global.f64 	%fd3, [%rd3+16];
	cvt.rzi.s32.f64 	%r5, %fd3;
	mov.u32 	%r35, %nctaid.x;
	mul.lo.s32 	%r6, %r35, %r3;
	and.b32  	%r7, %r5, 3;
	cvta.to.global.u64 	%rd4, %rd20;
	cvta.to.global.u64 	%rd5, %rd21;
$L__BB1_2:
	ld.param.u64 	%rd49, [_Z10bestFilterPKdPKbPKiPKfS6_PiPf_param_2];
	setp.lt.s32 	%p2, %r5, 1;
	mul.wide.u32 	%rd26, %r51, 4;
	add.s64 	%rd27, %rd4, %rd26;
	ld.global.f32 	%f19, [%rd27];
	mul.f32 	%f30, %f19, %f19;
	add.s64 	%rd6, %rd5, %rd26;
	mov.b32 	%r36, 0;
	st.global.u32 	[%rd6], %r36;
	cvta.to.global.u64 	%rd28, %rd49;
	add.s64 	%rd29, %rd28, %rd26;
	ld.global.u32 	%r9, [%rd29];
	@%p2 bra 	$L__BB1_30;
	setp.lt.u32 	%p3, %r5, 4;
	mov.b32 	%r59, 0;
	@%p3 bra 	$L__BB1_18;
	and.b32  	%r59, %r5, 2147483644;
	neg.s32 	%r58, %r59;
	mad.lo.s32 	%r57, %r1, 3, %r51;
	shl.b32 	%r40, %r1, 1;
	add.s32 	%r55, %r40, %r51;
	add.s32 	%r53, %r1, %r51;
	mov.b32 	%r56, 1;
	mov.u32 	%r52, %r9;
	mov.u32 	%r54, %r51;
$L__BB1_5:
	cvt.s64.s32 	%rd30, %r52;
	add.s64 	%rd7, %rd2, %rd30;
	ld.global.u8 	%rs1, [%rd7];
	setp.eq.s16 	%p4, %rs1, 0;
	@%p4 bra 	$L__BB1_8;
	mul.wide.s32 	%rd31, %r54, 4;
	add.s64 	%rd8, %rd1, %rd31;
	ld.global.f32 	%f21, [%rd8];
	setp.geu.f32 	%p5, %f21, %f30;
	@%p5 bra 	$L__BB1_8;
	add.s32 	%r41, %r56, -1;
	st.global.u32 	[%rd6], %r41;
	ld.global.f32 	%f30, [%rd8];
$L__BB1_8:
	cvt.s64.s32 	%rd32, %r2;
	add.s64 	%rd9, %rd7, %rd32;
	ld.global.u8 	%rs2, [%rd9];
	setp.eq.s16 	%p6, %rs2, 0;
	@%p6 bra 	$L__BB1_11;
	mul.wide.s32 	%rd33, %r53, 4;
	add.s64 	%rd10, %rd1, %rd33;
	ld.global.f32 	%f22, [%rd10];
	setp.geu.f32 	%p7, %f22, %f30;
	@%p7 bra 	$L__BB1_11;
	st.global.u32 	[%rd6], %r56;
	ld.global.f32 	%f30, [%rd10];
$L__BB1_11:
	cvt.s64.s32 	%rd34, %r2;
	add.s64 	%rd11, %rd9, %rd34;
	ld.global.u8 	%rs3, [%rd11];
	setp.eq.s16 	%p8, %rs3, 0;
	@%p8 bra 	$L__BB1_14;
	mul.wide.s32 	%rd35, %r55, 4;
	add.s64 	%rd12, %rd1, %rd35;
	ld.global.f32 	%f23, [%rd12];
	setp.geu.f32 	%p9, %f23, %f30;
	@%p9 bra 	$L__BB1_14;
	add.s32 	%r42, %r56, 1;
	st.global.u32 	[%rd6], %r42;
	ld.global.f32 	%f30, [%rd12];
$L__BB1_14:
	cvt.s64.s32 	%rd36, %r2;
	add.s64 	%rd37, %rd11, %rd36;
	ld.global.u8 	%rs4, [%rd37];
	setp.eq.s16 	%p10, %rs4, 0;
	@%p10 bra 	$L__BB1_17;
	mul.wide.s32 	%rd38, %r57, 4;
	add.s64 	%rd13, %rd1, %rd38;
	ld.global.f32 	%f24, [%rd13];
	setp.geu.f32 	%p11, %f24, %f30;
	@%p11 bra 	$L__BB1_17;
	add.s32 	%r43, %r56, 2;
	st.global.u32 	[%rd6], %r43;
	ld.global.f32 	%f30, [%rd13];
$L__BB1_17:
	add.s32 	%r58, %r58, 4;
	shl.b32 	%r44, %r1, 2;
	add.s32 	%r57, %r57, %r44;
	add.s32 	%r56, %r56, 4;
	add.s32 	%r55, %r55, %r44;
	add.s32 	%r54, %r54, %r44;
	add.s32 	%r53, %r53, %r44;
	shl.b32 	%r45, %r2, 2;
	add.s32 	%r52, %r52, %r45;
	setp.ne.s32 	%p12, %r58, 0;
	@%p12 bra 	$L__BB1_5;
$L__BB1_18:
	setp.eq.s32 	%p13, %r7, 0;
	@%p13 bra 	$L__BB1_30;
	mad.lo.s32 	%r46, %r59, %r2, %r9;
	cvt.s64.s32 	%rd39, %r46;
	add.s64 	%rd14, %rd2, %rd39;
	ld.global.u8 	%rs5, [%rd14];
	setp.eq.s16 	%p14, %rs5, 0;
	@%p14 bra 	$L__BB1_22;
	mad.lo.s32 	%r47, %r59, %r1, %r51;
	mul.wide.s32 	%rd40, %r47, 4;
	add.s64 	%rd15, %rd1, %rd40;
	ld.global.f32 	%f25, [%rd15];
	setp.geu.f32 	%p15, %f25, %f30;
	@%p15 bra 	$L__BB1_22;
	st.global.u32 	[%rd6], %r59;
	ld.global.f32 	%f30, [%rd15];
$L__BB1_22:
	setp.eq.s32 	%p16, %r7, 1;
	@%p16 bra 	$L__BB1_30;
	cvt.s64.s32 	%rd41, %r2;
	add.s64 	%rd16, %rd14, %rd41;
	ld.global.u8 	%rs6, [%rd16];
	setp.eq.s16 	%p17, %rs6, 0;
	@%p17 bra 	$L__BB1_26;
	add.s32 	%r30, %r59, 1;
	mad.lo.s32 	%r48, %r1, %r59, %r1;
	add.s32 	%r49, %r48, %r51;
	mul.wide.s32 	%rd42, %r49, 4;
	add.s64 	%rd17, %rd1, %rd42;
	ld.global.f32 	%f26, [%rd17];
	setp.geu.f32 	%p18, %f26, %f30;
	@%p18 bra 	$L__BB1_26;
	st.global.u32 	[%rd6], %r30;
	ld.global.f32 	%f30, [%rd17];
$L__BB1_26:
	setp.eq.s32 	%p19, %r7, 2;
	add.s32 	%r31, %r59, 2;
	@%p19 bra 	$L__BB1_30;
	add.s64 	%rd44, %rd16, %rd41;
	ld.global.u8 	%rs7, [%rd44];
	setp.eq.s16 	%p20, %rs7, 0;
	@%p20 bra 	$L__BB1_30;
	mad.lo.s32 	%r50, %r31, %r1, %r51;
	mul.wide.s32 	%rd45, %r50, 4;
	add.s64 	%rd18, %rd1, %rd45;
	ld.global.f32 	%f27, [%rd18];
	setp.geu.f32 	%p21, %f27, %f30;
	@%p21 bra 	$L__BB1_30;
	st.global.u32 	[%rd6], %r31;
	ld.global.f32 	%f30, [%rd18];
$L__BB1_30:
	ld.param.u64 	%rd50, [_Z10bestFilterPKdPKbPKiPKfS6_PiPf_param_6];
	cvta.to.global.u64 	%rd46, %rd50;
	mul.wide.u32 	%rd47, %r51, 4;
	add.s64 	%rd48, %rd46, %rd47;
	st.global.f32 	[%rd48], %f30;
	add.s32 	%r51, %r51, %r6;
	setp.lt.s32 	%p22, %r51, %r1;
	@%p22 bra 	$L__BB1_2;
$L__BB1_31:
	ret;

}


// ===== COMPILED SASS (sm_100) =====

	.target	sm_100

	.elftype	@"ET_EXEC"


//--------------------- .note.nv.tkinfo           --------------------------
	.section	.note.nv.tkinfo,"",@"SHT_NOTE"
	.sectionflags	@"SHF_NOTE_NV_TKINFO"
	.tkinfo
        /*0018*/ 	.word	0x00000002
        /*0030*/ 	.string	""
        /*0030*/ 	.string	"ptxas"
        /*0030*/ 	.string	"Cuda compilation tools, release 13.0, V13.0.88"
        /*0030*/ 	.string	"Build cuda_13.0.r13.0/compiler.36424714_0"
        /*0030*/ 	.string	"-arch sm_100 -m 64 "



//--------------------- .note.nv.cuinfo           --------------------------
	.section	.note.nv.cuinfo,"",@"SHT_NOTE"
	.sectionflags	@"SHF_NOTE_NV_CUINFO"
        /*0018*/ 	.short	0x0002
        /*001a*/ 	.short	0x0064
        /*001c*/ 	.short	0x0082
	.zero		2


//--------------------- .nv.info                  --------------------------
	.section	.nv.info,"",@"SHT_CUDA_INFO"
	.align	4


	//----- nvinfo : EIATTR_REGCOUNT
	.align		4
        /*0000*/ 	.byte	0x04, 0x2f
        /*0002*/ 	.short	(.L_1 - .L_0)
	.align		4
.L_0:
        /*0004*/ 	.word	index@(_Z11computeCostPKdPKfS2_S2_S2_PKbPKiS6_Pf)
        /*0008*/ 	.word	0x0000001f


	//----- nvinfo : EIATTR_FRAME_SIZE
	.align		4
.L_1:
        /*000c*/ 	.byte	0x04, 0x11
        /*000e*/ 	.short	(.L_3 - .L_2)
	.align		4
.L_2:
        /*0010*/ 	.word	index@(_Z11computeCostPKdPKfS2_S2_S2_PKbPKiS6_Pf)
        /*0014*/ 	.word	0x00000000


	//----- nvinfo : EIATTR_REGCOUNT
	.align		4
.L_3:
        /*0018*/ 	.byte	0x04, 0x2f
        /*001a*/ 	.short	(.L_5 - .L_4)
	.align		4
.L_4:
        /*001c*/ 	.word	index@(_Z10bestFilterPKdPKbPKiPKfS6_PiPf)
        /*0020*/ 	.word	0x0000001c


	//----- nvinfo : EIATTR_FRAME_SIZE
	.align		4
.L_5:
        /*0024*/ 	.byte	0x04, 0x11
        /*0026*/ 	.short	(.L_7 - .L_6)
	.align		4
.L_6:
        /*0028*/ 	.word	index@(_Z10bestFilterPKdPKbPKiPKfS6_PiPf)
        /*002c*/ 	.word	0x00000000


	//----- nvinfo : EIATTR_MIN_STACK_SIZE
	.align		4
.L_7:
        /*0030*/ 	.byte	0x04, 0x12
        /*0032*/ 	.short	(.L_9 - .L_8)
	.align		4
.L_8:
        /*0034*/ 	.word	index@(_Z10bestFilterPKdPKbPKiPKfS6_PiPf)
        /*0038*/ 	.word	0x00000000


	//----- nvinfo : EIATTR_MIN_STACK_SIZE
	.align		4
.L_9:
        /*003c*/ 	.byte	0x04, 0x12
        /*003e*/ 	.short	(.L_11 - .L_10)
	.align		4
.L_10:
        /*0040*/ 	.word	index@(_Z11computeCostPKdPKfS2_S2_S2_PKbPKiS6_Pf)
        /*0044*/ 	.word	0x00000000
.L_11:


//--------------------- .nv.compat                --------------------------
	.section	.nv.compat,"",@"SHT_CUDA_COMPAT_INFO"
	.align	4
        /*0000*/ 	.byte	0x02, 0x09, 0x00, 0x00, 0x02, 0x02, 0x01, 0x00, 0x02, 0x05, 0x05, 0x00, 0x03, 0x07, 0x01, 0x01
        /*0010*/ 	.byte	0x02, 0x03, 0x00, 0x00, 0x02, 0x06, 0x01, 0x00, 0x04, 0x0b, 0x08, 0x00, 0x09, 0x00, 0x00, 0x00
        /*0020*/ 	.byte	0x00, 0x00, 0x00, 0x00


//--------------------- .nv.info._Z10bestFilterPKdPKbPKiPKfS6_PiPf --------------------------
	.section	.nv.info._Z10bestFilterPKdPKbPKiPKfS6_PiPf,"",@"SHT_CUDA_INFO"
	.sectionflags	@""
	.align	4


	//----- nvinfo : EIATTR_CUDA_API_VERSION
	.align		4
        /*0000*/ 	.byte	0x04, 0x37
        /*0002*/ 	.short	(.L_13 - .L_12)
.L_12:
        /*0004*/ 	.word	0x00000082


	//----- nvinfo : EIATTR_KPARAM_INFO
	.align		4
.L_13:
        /*0008*/ 	.byte	0x04, 0x17
        /*000a*/ 	.short	(.L_15 - .L_14)
.L_14:
        /*000c*/ 	.word	0x00000000
        /*0010*/ 	.short	0x0006
        /*0012*/ 	.short	0x0030
        /*0014*/ 	.byte	0x00, 0xf5, 0x21, 0x00


	//----- nvinfo : EIATTR_KPARAM_INFO
	.align		4
.L_15:
        /*0018*/ 	.byte	0x04, 0x17
        /*001a*/ 	.short	(.L_17 - .L_16)
.L_16:
        /*001c*/ 	.word	0x00000000
        /*0020*/ 	.short	0x0005
        /*0022*/ 	.short	0x0028
        /*0024*/ 	.byte	0x00, 0xf5, 0x21, 0x00


	//----- nvinfo : EIATTR_KPARAM_INFO
	.align		4
.L_17:
        /*0028*/ 	.byte	0x04, 0x17
        /*002a*/ 	.short	(.L_19 - .L_18)
.L_18:
        /*002c*/ 	.word	0x00000000
        /*0030*/ 	.short	0x0004
        /*0032*/ 	.short	0x0020
        /*0034*/ 	.byte	0x00, 0xf5, 0x21, 0x00


	//----- nvinfo : EIATTR_KPARAM_INFO
	.align		4
.L_19:
        /*0038*/ 	.byte	0x04, 0x17
        /*003a*/ 	.short	(.L_21 - .L_20)
.L_20:
        /*003c*/ 	.word	0x00000000
        /*0040*/ 	.short	0x0003
        /*0042*/ 	.short	0x0018
        /*0044*/ 	.byte	0x00, 0xf5, 0x21, 0x00


	//----- nvinfo : EIATTR_KPARAM_INFO
	.align		4
.L_21:
        /*0048*/ 	.byte	0x04, 0x17
        /*004a*/ 	.short	(.L_23 - .L_22)
.L_22:
        /*004c*/ 	.word	0x00000000
        /*0050*/ 	.short	0x0002
        /*0052*/ 	.short	0x0010
        /*0054*/ 	.byte	0x00, 0xf5, 0x21, 0x00


	//----- nvinfo : EIATTR_KPARAM_INFO
	.align		4
.L_23:
        /*0058*/ 	.byte	0x04, 0x17
        /*005a*/ 	.short	(.L_25 - .L_24)
.L_24:
        /*005c*/ 	.word	0x00000000
        /*0060*/ 	.short	0x0001
        /*0062*/ 	.short	0x0008
        /*0064*/ 	.byte	0x00, 0xf5, 0x21, 0x00


	//----- nvinfo : EIATTR_KPARAM_INFO
	.align		4
.L_25:
        /*0068*/ 	.byte	0x04, 0x17
        /*006a*/ 	.short	(.L_27 - .L_26)
.L_26:
        /*006c*/ 	.word	0x00000000
        /*0070*/ 	.short	0x0000
        /*0072*/ 	.short	0x0000
        /*0074*/ 	.byte	0x00, 0xf5, 0x21, 0x00


	//----- nvinfo : EIATTR_SPARSE_MMA_MASK
	.align		4
.L_27:
        /*0078*/ 	.byte	0x03, 0x50
        /*007a*/ 	.short	0x0000


	//----- nvinfo : EIATTR_MAXREG_COUNT
	.align		4
        /*007c*/ 	.byte	0x03, 0x1b
        /*007e*/ 	.short	0x00ff


	//----- nvinfo : EIATTR_MERCURY_ISA_VERSION
	.align		4
        /*0080*/ 	.byte	0x03, 0x5f
        /*0082*/ 	.short	0x0101


	//----- nvinfo : EIATTR_VRC_CTA_INIT_COUNT
	.align		4
        /*0084*/ 	.byte	0x02, 0x4a
	.zero		1
	.zero		1


	//----- nvinfo : EIATTR_EXIT_INSTR_OFFSETS
	.align		4
        /*0088*/ 	.byte	0x04, 0x1c
        /*008a*/ 	.short	(.L_29 - .L_28)


	//   ....[0]....
.L_28:
        /*008c*/ 	.word	0x000000a0


	//   ....[1]....
        /*0090*/ 	.word	0x00000a80


	//----- nvinfo : EIATTR_CRS_STACK_SIZE
	.align		4
.L_29:
        /*0094*/ 	.byte	0x04, 0x1e
        /*0096*/ 	.short	(.L_31 - .L_30)
.L_30:
        /*0098*/ 	.word	0x00000000


	//----- nvinfo : EIATTR_CBANK_PARAM_SIZE
	.align		4
.L_31:
        /*009c*/ 	.byte	0x03, 0x19
        /*009e*/ 	.short	0x0038


	//----- nvinfo : EIATTR_PARAM_CBANK
	.align		4
        /*00a0*/ 	.byte	0x04, 0x0a
        /*00a2*/ 	.short	(.L_33 - .L_32)
	.align		4
.L_32:
        /*00a4*/ 	.word	index@(.nv.constant0._Z10bestFilterPKdPKbPKiPKfS6_PiPf)
        /*00a8*/ 	.short	0x0380
        /*00aa*/ 	.short	0x0038


	//----- nvinfo : EIATTR_SW_WAR
	.align		4
.L_33:
        /*00ac*/ 	.byte	0x04, 0x36
        /*00ae*/ 	.short	(.L_35 - .L_34)
.L_34:
        /*00b0*/ 	.word	0x00000008
.L_35:


//--------------------- .nv.info._Z11computeCostPKdPKfS2_S2_S2_PKbPKiS6_Pf --------------------------
	.section	.nv.info._Z11computeCostPKdPKfS2_S2_S2_PKbPKiS6_Pf,"",@"SHT_CUDA_INFO"
	.sectionflags	@""
	.align	4


	//----- nvinfo : EIATTR_CUDA_API_VERSION
	.align		4
        /*0000*/ 	.byte	0x04, 0x37
        /*0002*/ 	.short	(.L_37 - .L_36)
.L_36:
        /*0004*/ 	.word	0x00000082


	//----- nvinfo : EIATTR_KPARAM_INFO
	.align		4
.L_37:
        /*0008*/ 	.byte	0x04, 0x17
        /*000a*/ 	.short	(.L_39 - .L_38)
.L_38:
        /*000c*/ 	.word	0x00000000
        /*0010*/ 	.short	0x0008
        /*0012*/ 	.short	0x0040
        /*0014*/ 	.byte	0x00, 0xf5, 0x21, 0x00


	//----- nvinfo : EIATTR_KPARAM_INFO
	.align		4
.L_39:
        /*0018*/ 	.byte	0x04, 0x17
        /*001a*/ 	.short	(.L_41 - .L_40)
.L_40:
        /*001c*/ 	.word	0x00000000
        /*0020*/ 	.short	0x0007
        /*0022*/ 	.short	0x0038
        /*0024*/ 	.byte	0x00, 0xf5, 0x21, 0x00


	//----- nvinfo : EIATTR_KPARAM_INFO
	.align		4
.L_41:
        /*0028*/ 	.byte	0x04, 0x17
        /*002a*/ 	.short	(.L_43 - .L_42)
.L_42:
        /*002c*/ 	.word	0x00000000
        /*0030*/ 	.short	0x0006
        /*0032*/ 	.short	0x0030
        /*0034*/ 	.byte	0x00, 0xf5, 0x21, 0x00


	//----- nvinfo : EIATTR_KPARAM_INFO
	.align		4
.L_43:
        /*0038*/ 	.byte	0x04, 0x17
        /*003a*/ 	.short	(.L_45 - .L_44)
.L_44:
        /*003c*/ 	.word	0x00000000
        /*0040*/ 	.short	0x0005
        /*0042*/ 	.short	0x0028
        /*0044*/ 	.byte	0x00, 0xf5, 0x21, 0x00


	//----- nvinfo : EIATTR_KPARAM_INFO
	.align		4
.L_45:
        /*0048*/ 	.byte	0x04, 0x17
        /*004a*/ 	.short	(.L_47 - .L_46)
.L_46:
        /*004c*/ 	.word	0x00000000
        /*0050*/ 	.short	0x0004
        /*0052*/ 	.short	0x0020
        /*0054*/ 	.byte	0x00, 0xf5, 0x21, 0x00


	//----- nvinfo : EIATTR_KPARAM_INFO
	.align		4
.L_47:
        /*0058*/ 	.byte	0x04, 0x17
        /*005a*/ 	.short	(.L_49 - .L_48)
.L_48:
        /*005c*/ 	.word	0x00000000
        /*0060*/ 	.short	0x0003
        /*0062*/ 	.short	0x0018
        /*0064*/ 	.byte	0x00, 0xf5, 0x21, 0x00


	//----- nvinfo : EIATTR_KPARAM_INFO
	.align		4
.L_49:
        /*0068*/ 	.byte	0x04, 0x17
        /*006a*/ 	.short	(.L_51 - .L_50)
.L_50:
        /*006c*/ 	.word	0x00000000
        /*0070*/ 	.short	0x0002
        /*0072*/ 	.short	0x0010
        /*0074*/ 	.byte	0x00, 0xf5, 0x21, 0x00


	//----- nvinfo : EIATTR_KPARAM_INFO
	.align		4
.L_51:
        /*0078*/ 	.byte	0x04, 0x17
        /*007a*/ 	.short	(.L_53 - .L_52)
.L_52:
        /*007c*/ 	.word	0x00000000
        /*0080*/ 	.short	0x0001
        /*0082*/ 	.short	0x0008
        /*0084*/ 	.byte	0x00, 0xf5, 0x21, 0x00


	//----- nvinfo : EIATTR_KPARAM_INFO
	.align		4
.L_53:
        /*0088*/ 	.byte	0x04, 0x17
        /*008a*/ 	.short	(.L_55 - .L_54)
.L_54:
        /*008c*/ 	.word	0x00000000
        /*0090*/ 	.short	0x0000
        /*0092*/ 	.short	0x0000
        /*0094*/ 	.byte	0x00, 0xf5, 0x21, 0x00


	//----- nvinfo : EIATTR_SPARSE_MMA_MASK
	.align		4
.L_55:
        /*0098*/ 	.byte	0x03, 0x50
        /*009a*/ 	.short	0x0000


	//----- nvinfo : EIATTR_MAXREG_COUNT
	.align		4
        /*009c*/ 	.byte	0x03, 0x1b
        /*009e*/ 	.short	0x00ff


	//----- nvinfo : EIATTR_MERCURY_ISA_VERSION
	.align		4
        /*00a0*/ 	.byte	0x03, 0x5f
        /*00a2*/ 	.short	0x0101


	//----- nvinfo : EIATTR_VRC_CTA_INIT_COUNT
	.align		4
        /*00a4*/ 	.byte	0x02, 0x4a
	.zero		1
	.zero		1


	//----- nvinfo : EIATTR_EXIT_INSTR_OFFSETS
	.align		4
        /*00a8*/ 	.byte	0x04, 0x1c
        /*00aa*/ 	.short	(.L_57 - .L_56)


	//   ....[0]....
.L_56:
        /*00ac*/ 	.word	0x00000070


	//   ....[1]....
        /*00b0*/ 	.word	0x00000e10


	//----- nvinfo : EIATTR_CRS_STACK_SIZE
	.align		4
.L_57:
        /*00b4*/ 	.byte	0x04, 0x1e
        /*00b6*/ 	.short	(.L_59 - .L_58)
.L_58:
        /*00b8*/ 	.word	0x00000000


	//----- nvinfo : EIATTR_CBANK_PARAM_SIZE
	.align		4
.L_59:
        /*00bc*/ 	.byte	0x03, 0x19
        /*00be*/ 	.short	0x0048


	//----- nvinfo : EIATTR_PARAM_CBANK
	.align		4
        /*00c0*/ 	.byte	0x04, 0x0a
        /*00c2*/ 	.short	(.L_61 - .L_60)
	.align		4
.L_60:
        /*00c4*/ 	.word	index@(.nv.constant0._Z11computeCostPKdPKfS2_S2_S2_PKbPKiS6_Pf)
        /*00c8*/ 	.short	0x0380
        /*00ca*/ 	.short	0x0048


	//----- nvinfo : EIATTR_SW_WAR
	.align		4
.L_61:
        /*00cc*/ 	.byte	0x04, 0x36
        /*00ce*/ 	.short	(.L_63 - .L_62)
.L_62:
        /*00d0*/ 	.word	0x00000008
.L_63:


//--------------------- .nv.callgraph             --------------------------
	.section	.nv.callgraph,"",@"SHT_CUDA_CALLGRAPH"
	.align	4
	.sectionentsize	8
	.align		4
        /*0000*/ 	.word	0x00000000
	.align		4
        /*0004*/ 	.word	0xffffffff
	.align		4
        /*0008*/ 	.word	0x00000000
	.align		4
        /*000c*/ 	.word	0xfffffffe
	.align		4
        /*0010*/ 	.word	0x00000000
	.align		4
        /*0014*/ 	.word	0xfffffffd
	.align		4
        /*0018*/ 	.word	0x00000000
	.align		4
        /*001c*/ 	.word	0xfffffffc


//--------------------- .text._Z10bestFilterPKdPKbPKiPKfS6_PiPf --------------------------
	.section	.text._Z10bestFilterPKdPKbPKiPKfS6_PiPf,"ax",@progbits
	.align	128
        .global         _Z10bestFilterPKdPKbPKiPKfS6_PiPf
        .type           _Z10bestFilterPKdPKbPKiPKfS6_PiPf,@function
        .size           _Z10bestFilterPKdPKbPKiPKfS6_PiPf,(.L_x_29 - _Z10bestFilterPKdPKbPKiPKfS6_PiPf)
        .other          _Z10bestFilterPKdPKbPKiPKfS6_PiPf,@"STO_CUDA_ENTRY STV_DEFAULT"
_Z10bestFilterPKdPKbPKiPKfS6_PiPf:
.text._Z10bestFilterPKdPKbPKiPKfS6_PiPf:
[----:B------:R-:W-:Y:S08]  /*0000*/  LDC R1, c[0x0][0x37c] ;  /* 0x0000df00ff017b82 */ /* 0x000ff00000000800 */
[----:B------:R-:W0:Y:S01]  /*0010*/  LDC.64 R2, c[0x0][0x380] ;  /* 0x0000e000ff027b82 */ /* 0x000e220000000a00 */
[----:B------:R-:W0:Y:S02]  /*0020*/  LDCU.64 UR6, c[0x0][0x358] ;  /* 0x00006b00ff0677ac */ /* 0x000e240008000a00 */
[----:B0-----:R-:W2:Y:S01]  /*0030*/  LDG.E.64 R24, desc[UR6][R2.64] ;  /* 0x0000000602187981 */ /* 0x001ea2000c1e1b00 */
[----:B------:R-:W0:Y:S01]  /*0040*/  LDCU UR4, c[0x0][0x360] ;  /* 0x00006c00ff0477ac */ /* 0x000e220008000800 */
[----:B------:R-:W0:Y:S01]  /*0050*/  S2R R21, SR_TID.X ;  /* 0x0000000000157919 */ /* 0x000e220000002100 */
[----:B------:R-:W0:Y:S02]  /*0060*/  S2R R0, SR_CTAID.X ;  /* 0x0000000000007919 */ /* 0x000e240000002500 */
[----:B0-----:R-:W-:Y:S01]  /*0070*/  IMAD R21, R0, UR4, R21 ;  /* 0x0000000400157c24 */ /* 0x001fe2000f8e0215 */
[----:B--2---:R-:W0:Y:S04]  /*0080*/  F2I.F64.TRUNC R24, R24 ;  /* 0x0000001800187311 */ /* 0x004e28000030d100 */
[----:B0-----:R-:W-:-:S13]  /*0090*/  ISETP.GE.AND P0, PT, R21, R24, PT ;  /* 0x000000181500720c */ /* 0x001fda0003f06270 */
[----:B------:R-:W-:Y:S05]  /*00a0*/  @P0 EXIT ;  /* 0x000000000000094d */ /* 0x000fea0003800000 */
[----:B------:R-:W2:Y:S04]  /*00b0*/  LDG.E.64 R22, desc[UR6][R2.64+0x10] ;  /* 0x0000100602167981 */ /* 0x000ea8000c1e1b00 */
[----:B------:R-:W3:Y:S01]  /*00c0*/  LDG.E.64 R4, desc[UR6][R2.64+0x38] ;  /* 0x0000380602047981 */ /* 0x000ee2000c1e1b00 */
[----:B------:R-:W0:Y:S01]  /*00d0*/  LDCU UR5, c[0x0][0x370] ;  /* 0x00006e00ff0577ac */ /* 0x000e220008000800 */
[----:B------:R-:W1:Y:S01]  /*00e0*/  LDCU.64 UR8, c[0x0][0x388] ;  /* 0x00007100ff0877ac */ /* 0x000e620008000a00 */
[----:B0-----:R-:W-:Y:S01]  /*00f0*/  UIMAD UR4, UR4, UR5, URZ ;  /* 0x00000005040472a4 */ /* 0x001fe2000f8e02ff */
[----:B--2---:R-:W0:Y:S08]  /*0100*/  F2I.F64.TRUNC R22, R22 ;  /* 0x0000001600167311 */ /* 0x004e30000030d100 */
[----:B---3--:R2:W3:Y:S01]  /*0110*/  F2I.F64.TRUNC R20, R4 ;  /* 0x0000000400147311 */ /* 0x0084e2000030d100 */
[----:B01----:R-:W-:-:S07]  /*0120*/  LOP3.LUT R11, R22, 0x3, RZ, 0xc0, !PT ;  /* 0x00000003160b7812 */ /* 0x003fce00078ec0ff */
.L_x_16:
[----:B0-----:R-:W0:Y:S08]  /*0130*/  LDC.64 R2, c[0x0][0x3a0] ;  /* 0x0000e800ff027b82 */ /* 0x001e300000000a00 */
[----:B-1-34-:R-:W1:Y:S01]  /*0140*/  LDC.64 R14, c[0x0][0x3a8] ;  /* 0x0000ea00ff0e7b82 */ /* 0x01ae620000000a00 */
[----:B0-----:R-:W-:-:S06]  /*0150*/  IMAD.WIDE.U32 R2, R21, 0x4, R2 ;  /* 0x0000000415027825 */ /* 0x001fcc00078e0002 */
[----:B------:R-:W4:Y:S01]  /*0160*/  LDG.E R2, desc[UR6][R2.64] ;  /* 0x0000000602027981 */ /* 0x000f22000c1e1900 */
[----:B------:R-:W-:Y:S01]  /*0170*/  ISETP.GE.AND P0, PT, R22, 0x1, PT ;  /* 0x000000011600780c */ /* 0x000fe20003f06270 */
[----:B-1----:R-:W-:-:S05]  /*0180*/  IMAD.WIDE.U32 R14, R21, 0x4, R14 ;  /* 0x00000004150e7825 */ /* 0x002fca00078e000e */
[----:B------:R0:W-:Y:S01]  /*0190*/  STG.E desc[UR6][R14.64], RZ ;  /* 0x000000ff0e007986 */ /* 0x0001e2000c101906 */
[----:B----4-:R-:W-:-:S06]  /*01a0*/  FMUL R10, R2, R2 ;  /* 0x00000002020a7220 */ /* 0x010fcc0000400000 */
[----:B0-----:R-:W-:Y:S05]  /*01b0*/  @!P0 BRA `(.L_x_0) ;  /* 0x0000000800188947 */ /* 0x001fea0003800000 */
[----:B------:R-:W0:Y:S02]  /*01c0*/  LDC.64 R2, c[0x0][0x390] ;  /* 0x0000e400ff027b82 */ /* 0x000e240000000a00 */
[----:B0-----:R-:W-:-:S05]  /*01d0*/  IMAD.WIDE.U32 R2, R21, 0x4, R2 ;  /* 0x0000000415027825 */ /* 0x001fca00078e0002 */
[----:B------:R0:W5:Y:S01]  /*01e0*/  LDG.E R9, desc[UR6][R2.64] ;  /* 0x0000000602097981 */ /* 0x000162000c1e1900 */
[----:B------:R-:W-:Y:S01]  /*01f0*/  ISETP.GE.U32.AND P0, PT, R22, 0x4, PT ;  /* 0x000000041600780c */ /* 0x000fe20003f06070 */
[----:B------:R-:W-:-:S12]  /*0200*/  IMAD.MOV.U32 R8, RZ, RZ, RZ ;  /* 0x000000ffff087224 */ /* 0x000fd800078e00ff */
[----:B0-----:R-:W-:Y:S05]  /*0210*/  @!P0 BRA `(.L_x_1) ;  /* 0x00000004001c8947 */ /* 0x001fea0003800000 */
[----:B------:R-:W0:Y:S01]  /*0220*/  LDC.64 R12, c[0x0][0x398] ;  /* 0x0000e600ff0c7b82 */ /* 0x000e220000000a00 */
[----:B------:R-:W-:Y:S01]  /*0230*/  LOP3.LUT R8, R22, 0x7ffffffc, RZ, 0xc0, !PT ;  /* 0x7ffffffc16087812 */ /* 0x000fe200078ec0ff */
[C-C-:B------:R-:W-:Y:S01]  /*0240*/  IMAD R7, R24.reuse, 0x3, R21.reuse ;  /* 0x0000000318077824 */ /* 0x140fe200078e0215 */
[----:B-----5:R-:W-:Y:S01]  /*0250*/  MOV R3, R9 ;  /* 0x0000000900037202 */ /* 0x020fe20000000f00 */
[C-C-:B------:R-:W-:Y:S02]  /*0260*/  IMAD R6, R24.reuse, 0x2, R21.reuse ;  /* 0x0000000218067824 */ /* 0x140fe400078e0215 */
[--C-:B--2---:R-:W-:Y:S02]  /*0270*/  IMAD.IADD R5, R24, 0x1, R21.reuse ;  /* 0x0000000118057824 */ /* 0x104fe400078e0215 */
[----:B------:R-:W-:Y:S02]  /*0280*/  IMAD.MOV.U32 R4, RZ, RZ, 0x1 ;  /* 0x00000001ff047424 */ /* 0x000fe400078e00ff */
[----:B------:R-:W-:-:S02]  /*0290*/  IMAD.MOV.U32 R2, RZ, RZ, R21 ;  /* 0x000000ffff027224 */ /* 0x000fc400078e0015 */
[----:B------:R-:W-:-:S07]  /*02a0*/  IMAD.MOV R0, RZ, RZ, -R8 ;  /* 0x000000ffff007224 */ /* 0x000fce00078e0a08 */
.L_x_10:
[----:B------:R-:W-:-:S04]  /*02b0*/  IADD3 R18, P0, PT, R3, UR8, RZ ;  /* 0x0000000803127c10 */ /* 0x000fc8000ff1e0ff */
[----:B--2---:R-:W-:-:S05]  /*02c0*/  LEA.HI.X.SX32 R19, R3, UR9, 0x1, P0 ;  /* 0x0000000903137c11 */ /* 0x004fca00080f0eff */
[----:B-1----:R-:W2:Y:S01]  /*02d0*/  LDG.E.U8 R16, desc[UR6][R18.64] ;  /* 0x0000000612107981 */ /* 0x002ea2000c1e1100 */
[----:B------:R-:W-:Y:S01]  /*02e0*/  BSSY.RECONVERGENT B0, `(.L_x_2) ;  /* 0x0000009000007945 */ /* 0x000fe20003800200 */
[----:B--2---:R-:W-:-:S13]  /*02f0*/  ISETP.NE.AND P0, PT, R16, RZ, PT ;  /* 0x000000ff1000720c */ /* 0x004fda0003f05270 */
[----:B-----5:R-:W-:Y:S05]  /*0300*/  @!P0 BRA `(.L_x_3) ;  /* 0x0000000000188947 */ /* 0x020fea0003800000 */
[----:B0-----:R-:W-:-:S05]  /*0310*/  IMAD.WIDE R16, R2, 0x4, R12 ;  /* 0x0000000402107825 */ /* 0x001fca00078e020c */
[----:B------:R-:W2:Y:S02]  /*0320*/  LDG.E R23, desc[UR6][R16.64] ;  /* 0x0000000610177981 */ /* 0x000ea4000c1e1900 */
[----:B--2---:R-:W-:-:S13]  /*0330*/  FSETP.GEU.AND P0, PT, R23, R10, PT ;  /* 0x0000000a1700720b */ /* 0x004fda0003f0e000 */
[----:B------:R-:W-:-:S05]  /*0340*/  @!P0 VIADD R23, R4, 0xffffffff ;  /* 0xffffffff04178836 */ /* 0x000fca0000000000 */
[----:B------:R1:W-:Y:S04]  /*0350*/  @!P0 STG.E desc[UR6][R14.64], R23 ;  /* 0x000000170e008986 */ /* 0x0003e8000c101906 */
[----:B------:R1:W5:Y:S02]  /*0360*/  @!P0 LDG.E R10, desc[UR6][R16.64] ;  /* 0x00000006100a8981 */ /* 0x000364000c1e1900 */
.L_x_3:
[----:B------:R-:W-:Y:S05]  /*0370*/  BSYNC.RECONVERGENT B0 ;  /* 0x0000000000007941 */ /* 0x000fea0003800200 */
.L_x_2:
[----:B-1-3--:R-:W-:Y:S02]  /*0380*/  SHF.R.S32.HI R23, RZ, 0x1f, R20 ;  /* 0x0000001fff177819 */ /* 0x00afe40000011414 */
[----:B------:R-:W-:-:S04]  /*0390*/  IADD3 R18, P0, PT, R20, R18, RZ ;  /* 0x0000001214127210 */ /* 0x000fc80007f1e0ff */
[----:B------:R-:W-:-:S05]  /*03a0*/  IADD3.X R19, PT, PT, R23, R19, RZ, P0, !PT ;  /* 0x0000001317137210 */ /* 0x000fca00007fe4ff */
[----:B------:R-:W2:Y:S01]  /*03b0*/  LDG.E.U8 R16, desc[UR6][R18.64] ;  /* 0x0000000612107981 */ /* 0x000ea2000c1e1100 */
[----:B------:R-:W-:Y:S01]  /*03c0*/  BSSY.RECONVERGENT B0, `(.L_x_4) ;  /* 0x000000a000007945 */ /* 0x000fe20003800200 */
[----:B--2---:R-:W-:Y:S02]  /*03d0*/  ISETP.NE.AND P0, PT, R16, RZ, PT ;  /* 0x000000ff1000720c */ /* 0x004fe40003f05270 */
[----:B------:R-:W-:-:S05]  /*03e0*/  IADD3 R16, P1, PT, R20, R18, RZ ;  /* 0x0000001214107210 */ /* 0x000fca0007f3e0ff */
[----:B------:R-:W-:-:S06]  /*03f0*/  IMAD.X R17, R23, 0x1, R19, P1 ;  /* 0x0000000117117824 */ /* 0x000fcc00008e0613 */
[----:B------:R-:W-:Y:S05]  /*0400*/  @!P0 BRA `(.L_x_5) ;  /* 0x0000000000148947 */ /* 0x000fea0003800000 */
[----:B0-----:R-:W-:-:S05]  /*0410*/  IMAD.WIDE R18, R5, 0x4, R12 ;  /* 0x0000000405127825 */ /* 0x001fca00078e020c */
[----:B------:R-:W2:Y:S02]  /*0420*/  LDG.E R25, desc[UR6][R18.64] ;  /* 0x0000000612197981 */ /* 0x000ea4000c1e1900 */
[----:B--2--5:R-:W-:-:S13]  /*0430*/  FSETP.GEU.AND P0, PT, R25, R10, PT ;  /* 0x0000000a1900720b */ /* 0x024fda0003f0e000 */
[----:B------:R1:W-:Y:S04]  /*0440*/  @!P0 STG.E desc[UR6][R14.64], R4 ;  /* 0x000000040e008986 */ /* 0x0003e8000c101906 */
[----:B------:R1:W5:Y:S02]  /*0450*/  @!P0 LDG.E R10, desc[UR6][R18.64] ;  /* 0x00000006120a8981 */ /* 0x000364000c1e1900 */
.L_x_5:
[----:B------:R-:W-:Y:S05]  /*0460*/  BSYNC.RECONVERGENT B0 ;  /* 0x0000000000007941 */ /* 0x000fea0003800200 */
.L_x_4:
[----:B-1----:R-:W2:Y:S01]  /*0470*/  LDG.E.U8 R19, desc[UR6][R16.64] ;  /* 0x0000000610137981 */ /* 0x002ea2000c1e1100 */
[----:B------:R-:W-:Y:S01]  /*0480*/  IADD3 R18, P1, PT, R20, R16, RZ ;  /* 0x0000001014127210 */ /* 0x000fe20007f3e0ff */
[----:B------:R-:W-:Y:S01]  /*0490*/  BSSY.RECONVERGENT B0, `(.L_x_6) ;  /* 0x000000a000007945 */ /* 0x000fe20003800200 */
[----:B--2---:R-:W-:-:S03]  /*04a0*/  ISETP.NE.AND P0, PT, R19, RZ, PT ;  /* 0x000000ff1300720c */ /* 0x004fc60003f05270 */
[----:B------:R-:W-:-:S10]  /*04b0*/  IMAD.X R19, R23, 0x1, R17, P1 ;  /* 0x0000000117137824 */ /* 0x000fd400008e0611 */
[----:B------:R-:W-:Y:S05]  /*04c0*/  @!P0 BRA `(.L_x_7) ;  /* 0x0000000000188947 */ /* 0x000fea0003800000 */
[----:B0-----:R-:W-:-:S05]  /*04d0*/  IMAD.WIDE R16, R6, 0x4, R12 ;  /* 0x0000000406107825 */ /* 0x001fca00078e020c */
[----:B------:R-:W2:Y:S02]  /*04e0*/  LDG.E R23, desc[UR6][R16.64] ;  /* 0x0000000610177981 */ /* 0x000ea4000c1e1900 */
[----:B--2--5:R-:W-:-:S13]  /*04f0*/  FSETP.GEU.AND P0, PT, R23, R10, PT ;  /* 0x0000000a1700720b */ /* 0x024fda0003f0e000 */
[----:B------:R-:W-:-:S05]  /*0500*/  @!P0 VIADD R23, R4, 0x1 ;  /* 0x0000000104178836 */ /* 0x000fca0000000000 */
[----:B------:R1:W-:Y:S04]  /*0510*/  @!P0 STG.E desc[UR6][R14.64], R23 ;  /* 0x000000170e008986 */ /* 0x0003e8000c101906 */
[----:B------:R1:W5:Y:S02]  /*0520*/  @!P0 LDG.E R10, desc[UR6][R16.64] ;  /* 0x00000006100a8981 */ /* 0x000364000c1e1900 */
.L_x_7:
[----:B------:R-:W-:Y:S05]  /*0530*/  BSYNC.RECONVERGENT B0 ;  /* 0x0000000000007941 */ /* 0x000fea0003800200 */
.L_x_6:
[----:B------:R-:W2:Y:S01]  /*0540*/  LDG.E.U8 R18, desc[UR6][R18.64] ;  /* 0x0000000612127981 */ /* 0x000ea2000c1e1100 */
[----:B------:R-:W-:Y:S01]  /*0550*/  BSSY.RECONVERGENT B0, `(.L_x_8) ;  /* 0x000000a000007945 */ /* 0x000fe20003800200 */
[----:B--2---:R-:W-:-:S13]  /*0560*/  ISETP.NE.AND P0, PT, R18, RZ, PT ;  /* 0x000000ff1200720c */ /* 0x004fda0003f05270 */
[----:B------:R-:W-:Y:S05]  /*0570*/  @!P0 BRA `(.L_x_9) ;  /* 0x00000000001c8947 */ /* 0x000fea0003800000 */
[----:B01----:R-:W-:-:S05]  /*0580*/  IMAD.WIDE R16, R7, 0x4, R12 ;  /* 0x0000000407107825 */ /* 0x003fca00078e020c */
[----:B------:R-:W2:Y:S02]  /*0590*/  LDG.E R19, desc[UR6][R16.64] ;  /* 0x0000000610137981 */ /* 0x000ea4000c1e1900 */
[----:B--2--5:R-:W-:-:S13]  /*05a0*/  FSETP.GEU.AND P0, PT, R19, R10, PT ;  /* 0x0000000a1300720b */ /* 0x024fda0003f0e000 */
[----:B------:R-:W-:Y:S05]  /*05b0*/  @P0 BRA `(.L_x_9) ;  /* 0x00000000000c0947 */ /* 0x000fea0003800000 */
[----:B------:R-:W-:-:S05]  /*05c0*/  IADD3 R19, PT, PT, R4, 0x2, RZ ;  /* 0x0000000204137810 */ /* 0x000fca0007ffe0ff */
[----:B------:R2:W-:Y:S04]  /*05d0*/  STG.E desc[UR6][R14.64], R19 ;  /* 0x000000130e007986 */ /* 0x0005e8000c101906 */
[----:B------:R2:W5:Y:S02]  /*05e0*/  LDG.E R10, desc[UR6][R16.64] ;  /* 0x00000006100a7981 */ /* 0x000564000c1e1900 */
.L_x_9:
[----:B------:R-:W-:Y:S05]  /*05f0*/  BSYNC.RECONVERGENT B0 ;  /* 0x0000000000007941 */ /* 0x000fea0003800200 */
.L_x_8:
[----:B------:R-:W-:Y:S01]  /*0600*/  VIADD R0, R0, 0x4 ;  /* 0x0000000400007836 */ /* 0x000fe20000000000 */
[C---:B------:R-:W-:Y:S01]  /*0610*/  LEA R6, R24.reuse, R6, 0x2 ;  /* 0x0000000618067211 */ /* 0x040fe200078e10ff */
[----:B------:R-:W-:Y:S02]  /*0620*/  IMAD R7, R24, 0x4, R7 ;  /* 0x0000000418077824 */ /* 0x000fe400078e0207 */
[----:B------:R-:W-:Y:S01]  /*0630*/  VIADD R4, R4, 0x4 ;  /* 0x0000000404047836 */ /* 0x000fe20000000000 */
[----:B------:R-:W-:Y:S01]  /*0640*/  ISETP.NE.AND P0, PT, R0, RZ, PT ;  /* 0x000000ff0000720c */ /* 0x000fe20003f05270 */
[C---:B------:R-:W-:Y:S02]  /*0650*/  IMAD R2, R24.reuse, 0x4, R2 ;  /* 0x0000000418027824 */ /* 0x040fe400078e0202 */
[----:B------:R-:W-:Y:S02]  /*0660*/  IMAD R5, R24, 0x4, R5 ;  /* 0x0000000418057824 */ /* 0x000fe400078e0205 */
[----:B------:R-:W-:-:S08]  /*0670*/  IMAD R3, R20, 0x4, R3 ;  /* 0x0000000414037824 */ /* 0x000fd000078e0203 */
[----:B------:R-:W-:Y:S05]  /*0680*/  @P0 BRA `(.L_x_10) ;  /* 0xfffffffc00080947 */ /* 0x000fea000383ffff */
.L_x_1:
[----:B------:R-:W-:Y:S01]  /*0690*/  ISETP.NE.AND P0, PT, R11, RZ, PT ;  /* 0x000000ff0b00720c */ /* 0x000fe20003f05270 */
[----:B------:R-:W-:-:S12]  /*06a0*/  BSSY.RECONVERGENT B0, `(.L_x_0) ;  /* 0x0000037000007945 */ /* 0x000fd80003800200 */
[----:B------:R-:W-:Y:S05]  /*06b0*/  @!P0 BRA `(.L_x_11) ;  /* 0x0000000000d48947 */ /* 0x000fea0003800000 */
[----:B------:R-:W4:Y:S01]  /*06c0*/  LDCU.64 UR10, c[0x0][0x388] ;  /* 0x00007100ff0a77ac */ /* 0x000f220008000a00 */
[----:B---3-5:R-:W-:-:S05]  /*06d0*/  IMAD R9, R20, R8, R9 ;  /* 0x0000000814097224 */ /* 0x028fca00078e0209 */
[----:B----4-:R-:W-:-:S04]  /*06e0*/  IADD3 R2, P0, PT, R9, UR10, RZ ;  /* 0x0000000a09027c10 */ /* 0x010fc8000ff1e0ff */
[----:B------:R-:W-:-:S05]  /*06f0*/  LEA.HI.X.SX32 R3, R9, UR11, 0x1, P0 ;  /* 0x0000000b09037c11 */ /* 0x000fca00080f0eff */
[----:B------:R-:W3:Y:S01]  /*0700*/  LDG.E.U8 R0, desc[UR6][R2.64] ;  /* 0x0000000602007981 */ /* 0x000ee2000c1e1100 */
[----:B------:R-:W-:Y:S01]  /*0710*/  BSSY.RECONVERGENT B1, `(.L_x_12) ;  /* 0x000000c000017945 */ /* 0x000fe20003800200 */
[----:B------:R-:W-:Y:S02]  /*0720*/  ISETP.NE.AND P0, PT, R11, 0x1, PT ;  /* 0x000000010b00780c */ /* 0x000fe40003f05270 */
[----:B---3--:R-:W-:-:S13]  /*0730*/  ISETP.NE.AND P1, PT, R0, RZ, PT ;  /* 0x000000ff0000720c */ /* 0x008fda0003f25270 */
[----:B------:R-:W-:Y:S05]  /*0740*/  @!P1 BRA `(.L_x_13) ;  /* 0x0000000000209947 */ /* 0x000fea0003800000 */
[----:B--2---:R-:W2:Y:S01]  /*0750*/  LDC.64 R4, c[0x0][0x398] ;  /* 0x0000e600ff047b82 */ /* 0x004ea20000000a00 */
[----:B------:R-:W-:-:S04]  /*0760*/  IMAD R7, R24, R8, R21 ;  /* 0x0000000818077224 */ /* 0x000fc800078e0215 */
[----:B--2---:R-:W-:-:S05]  /*0770*/  IMAD.WIDE R4, R7, 0x4, R4 ;  /* 0x0000000407047825 */ /* 0x004fca00078e0204 */
[----:B------:R-:W2:Y:S02]  /*0780*/  LDG.E R7, desc[UR6][R4.64] ;  /* 0x0000000604077981 */ /* 0x000ea4000c1e1900 */
[----:B--2---:R-:W-:-:S13]  /*0790*/  FSETP.GEU.AND P1, PT, R7, R10, PT ;  /* 0x0000000a0700720b */ /* 0x004fda0003f2e000 */
[----:B------:R-:W-:Y:S05]  /*07a0*/  @P1 BRA `(.L_x_13) ;  /* 0x0000000000081947 */ /* 0x000fea0003800000 */
[----:B------:R3:W-:Y:S04]  /*07b0*/  STG.E desc[UR6][R14.64], R8 ;  /* 0x000000080e007986 */ /* 0x0007e8000c101906 */
[----:B------:R3:W5:Y:S02]  /*07c0*/  LDG.E R10, desc[UR6][R4.64] ;  /* 0x00000006040a7981 */ /* 0x000764000c1e1900 */
.L_x_13:
[----:B------:R-:W-:Y:S05]  /*07d0*/  BSYNC.RECONVERGENT B1 ;  /* 0x0000000000017941 */ /* 0x000fea0003800200 */
.L_x_12:
[----:B------:R-:W-:Y:S05]  /*07e0*/  @!P0 BRA `(.L_x_11) ;  /* 0x0000000000888947 */ /* 0x000fea0003800000 */
[----:B------:R-:W-:Y:S02]  /*07f0*/  IADD3 R2, P0, PT, R20, R2, RZ ;  /* 0x0000000214027210 */ /* 0x000fe40007f1e0ff */
[----:B------:R-:W-:-:S04]  /*0800*/  SHF.R.S32.HI R9, RZ, 0x1f, R20 ;  /* 0x0000001fff097819 */ /* 0x000fc80000011414 */
[----:B------:R-:W-:-:S05]  /*0810*/  IADD3.X R3, PT, PT, R9, R3, RZ, P0, !PT ;  /* 0x0000000309037210 */ /* 0x000fca00007fe4ff */
[----:B------:R-:W4:Y:S01]  /*0820*/  LDG.E.U8 R0, desc[UR6][R2.64] ;  /* 0x0000000602007981 */ /* 0x000f22000c1e1100 */
[----:B------:R-:W-:Y:S01]  /*0830*/  BSSY.RECONVERGENT B1, `(.L_x_14) ;  /* 0x000000e000017945 */ /* 0x000fe20003800200 */
[----:B------:R-:W-:Y:S02]  /*0840*/  ISETP.NE.AND P0, PT, R11, 0x2, PT ;  /* 0x000000020b00780c */ /* 0x000fe40003f05270 */
[----:B----4-:R-:W-:-:S13]  /*0850*/  ISETP.NE.AND P1, PT, R0, RZ, PT ;  /* 0x000000ff0000720c */ /* 0x010fda0003f25270 */
[----:B------:R-:W-:Y:S05]  /*0860*/  @!P1 BRA `(.L_x_15) ;  /* 0x0000000000289947 */ /* 0x000fea0003800000 */
[----:B--23--:R-:W2:Y:S01]  /*0870*/  LDC.64 R4, c[0x0][0x398] ;  /* 0x0000e600ff047b82 */ /* 0x00cea20000000a00 */
[----:B------:R-:W-:-:S04]  /*0880*/  IMAD R0, R24, R8, R24 ;  /* 0x0000000818007224 */ /* 0x000fc800078e0218 */
[----:B------:R-:W-:-:S04]  /*0890*/  IMAD.IADD R7, R0, 0x1, R21 ;  /* 0x0000000100077824 */ /* 0x000fc800078e0215 */
[----:B--2---:R-:W-:-:S05]  /*08a0*/  IMAD.WIDE R4, R7, 0x4, R4 ;  /* 0x0000000407047825 */ /* 0x004fca00078e0204 */
[----:B------:R-:W2:Y:S02]  /*08b0*/  LDG.E R7, desc[UR6][R4.64] ;  /* 0x0000000604077981 */ /* 0x000ea4000c1e1900 */
[----:B--2--5:R-:W-:-:S13]  /*08c0*/  FSETP.GEU.AND P1, PT, R7, R10, PT ;  /* 0x0000000a0700720b */ /* 0x024fda0003f2e000 */
[----:B------:R-:W-:Y:S05]  /*08d0*/  @P1 BRA `(.L_x_15) ;  /* 0x00000000000c1947 */ /* 0x000fea0003800000 */
[----:B------:R-:W-:-:S05]  /*08e0*/  VIADD R7, R8, 0x1 ;  /* 0x0000000108077836 */ /* 0x000fca0000000000 */
[----:B------:R4:W-:Y:S04]  /*08f0*/  STG.E desc[UR6][R14.64], R7 ;  /* 0x000000070e007986 */ /* 0x0009e8000c101906 */
[----:B------:R4:W5:Y:S02]  /*0900*/  LDG.E R10, desc[UR6][R4.64] ;  /* 0x00000006040a7981 */ /* 0x000964000c1e1900 */
.L_x_15:
[----:B------:R-:W-:Y:S05]  /*0910*/  BSYNC.RECONVERGENT B1 ;  /* 0x0000000000017941 */ /* 0x000fea0003800200 */
.L_x_14:
[----:B------:R-:W-:Y:S05]  /*0920*/  @!P0 BRA `(.L_x_11) ;  /* 0x0000000000388947 */ /* 0x000fea0003800000 */
[----:B------:R-:W-:-:S05]  /*0930*/  IADD3 R2, P0, PT, R20, R2, RZ ;  /* 0x0000000214027210 */ /* 0x000fca0007f1e0ff */
[----:B------:R-:W-:-:S05]  /*0940*/  IMAD.X R3, R9, 0x1, R3, P0 ;  /* 0x0000000109037824 */ /* 0x000fca00000e0603 */
[----:B------:R-:W2:Y:S02]  /*0950*/  LDG.E.U8 R2, desc[UR6][R2.64] ;  /* 0x0000000602027981 */ /* 0x000ea4000c1e1100 */
[----:B--2---:R-:W-:-:S13]  /*0960*/  ISETP.NE.AND P0, PT, R2, RZ, PT ;  /* 0x000000ff0200720c */ /* 0x004fda0003f05270 */
[----:B------:R-:W-:Y:S05]  /*0970*/  @!P0 BRA `(.L_x_11) ;  /* 0x0000000000248947 */ /* 0x000fea0003800000 */
[----:B------:R-:W2:Y:S01]  /*0980*/  LDC.64 R2, c[0x0][0x398] ;  /* 0x0000e600ff027b82 */ /* 0x000ea20000000a00 */
[----:B----4-:R-:W-:-:S05]  /*0990*/  IADD3 R7, PT, PT, R8, 0x2, RZ ;  /* 0x0000000208077810 */ /* 0x010fca0007ffe0ff */
[----:B---3--:R-:W-:-:S04]  /*09a0*/  IMAD R5, R24, R7, R21 ;  /* 0x0000000718057224 */ /* 0x008fc800078e0215 */
[----:B--2---:R-:W-:-:S05]  /*09b0*/  IMAD.WIDE R2, R5, 0x4, R2 ;  /* 0x0000000405027825 */ /* 0x004fca00078e0202 */
[----:B------:R-:W2:Y:S02]  /*09c0*/  LDG.E R5, desc[UR6][R2.64] ;  /* 0x0000000602057981 */ /* 0x000ea4000c1e1900 */
[----:B--2--5:R-:W-:-:S13]  /*09d0*/  FSETP.GEU.AND P0, PT, R5, R10, PT ;  /* 0x0000000a0500720b */ /* 0x024fda0003f0e000 */
[----:B------:R-:W-:Y:S05]  /*09e0*/  @P0 BRA `(.L_x_11) ;  /* 0x0000000000080947 */ /* 0x000fea0003800000 */
[----:B------:R2:W-:Y:S04]  /*09f0*/  STG.E desc[UR6][R14.64], R7 ;  /* 0x000000070e007986 */ /* 0x0005e8000c101906 */
[----:B------:R2:W5:Y:S02]  /*0a00*/  LDG.E R10, desc[UR6][R2.64] ;  /* 0x00000006020a7981 */ /* 0x000564000c1e1900 */
.L_x_11:
[----:B------:R-:W-:Y:S05]  /*0a10*/  BSYNC.RECONVERGENT B0 ;  /* 0x0000000000007941 */ /* 0x000fea0003800200 */
.L_x_0:
[----:B--2---:R-:W2:Y:S02]  /*0a20*/  LDC.64 R2, c[0x0][0x3b0] ;  /* 0x0000ec00ff027b82 */ /* 0x004ea40000000a00 */
[----:B--2---:R-:W-:-:S04]  /*0a30*/  IMAD.WIDE.U32 R2, R21, 0x4, R2 ;  /* 0x0000000415027825 */ /* 0x004fc800078e0002 */
[----:B------:R-:W-:Y:S01]  /*0a40*/  VIADD R21, R21, UR4 ;  /* 0x0000000415157c36 */ /* 0x000fe20008000000 */
[----:B-----5:R2:W-:Y:S04]  /*0a50*/  STG.E desc[UR6][R2.64], R10 ;  /* 0x0000000a02007986 */ /* 0x0205e8000c101906 */
[----:B------:R-:W-:-:S13]  /*0a60*/  ISETP.GE.AND P0, PT, R21, R24, PT ;  /* 0x000000181500720c */ /* 0x000fda0003f06270 */
[----:B--2---:R-:W-:Y:S05]  /*0a70*/  @!P0 BRA `(.L_x_16) ;  /* 0xfffffff400ac8947 */ /* 0x004fea000383ffff */
[----:B------:R-:W-:Y:S05]  /*0a80*/  EXIT ;  /* 0x000000000000794d */ /* 0x000fea0003800000 */
.L_x_17:
[----:B------:R-:W-:-:S00]  /*0a90*/  BRA `(.L_x_17) ;  /* 0xfffffffc00fc7947 */ /* 0x000fc0000383ffff */
[----:B------:R-:W-:-:S00]  /*0aa0*/  NOP ;  /* 0x0000000000007918 */ /* 0x000fc00000000000 */
        /* <DEDUP_REMOVED lines=13> */
.L_x_29:


//--------------------- .text._Z11computeCostPKdPKfS2_S2_S2_PKbPKiS6_Pf --------------------------
	.section	.text._Z11computeCostPKdPKfS2_S2_S2_PKbPKiS6_Pf,"ax",@progbits
	.align	128
        .global         _Z11computeCostPKdPKfS2_S2_S2_PKbPKiS6_Pf
        .type           _Z11computeCostPKdPKfS2_S2_S2_PKbPKiS6_Pf,@function
        .size           _Z11computeCostPKdPKfS2_S2_S2_PKbPKiS6_Pf,(.L_x_30 - _Z11computeCostPKdPKfS2_S2_S2_PKbPKiS6_Pf)
        .other          _Z11computeCostPKdPKfS2_S2_S2_PKbPKiS6_Pf,@"STO_CUDA_ENTRY STV_DEFAULT"
_Z11computeCostPKdPKfS2_S2_S2_PKbPKiS6_Pf:
.text._Z11computeCostPKdPKfS2_S2_S2_PKbPKiS6_Pf:
[----:B------:R-:W-:Y:S08]  /*0000*/  LDC R1, c[0x0][0x37c] ;  /* 0x0000df00ff017b82 */ /* 0x000ff00000000800 */
[----:B------:R-:W0:Y:S01]  /*0010*/  LDC.64 R4, c[0x0][0x380] ;  /* 0x0000e000ff047b82 */ /* 0x000e220000000a00 */
[----:B------:R-:W0:Y:S02]  /*0020*/  LDCU.64 UR12, c[0x0][0x358] ;  /* 0x00006b00ff0c77ac */ /* 0x000e240008000a00 */
[----:B0-----:R-:W2:Y:S01]  /*0030*/  LDG.E.64 R2, desc[UR12][R4.64] ;  /* 0x0000000c04027981 */ /* 0x001ea2000c1e1b00 */
[----:B------:R-:W0:Y:S01]  /*0040*/  S2R R11, SR_TID.X ;  /* 0x00000000000b7919 */ /* 0x000e220000002100 */
[----:B--2---:R-:W0:Y:S02]  /*0050*/  F2I.F64.TRUNC R0, R2 ;  /* 0x0000000200007311 */ /* 0x004e24000030d100 */
[----:B0-----:R-:W-:-:S13]  /*0060*/  ISETP.GE.AND P0, PT, R11, R0, PT ;  /* 0x000000000b00720c */ /* 0x001fda0003f06270 */
[----:B------:R-:W-:Y:S05]  /*0070*/  @P0 EXIT ;  /* 0x000000000000094d */ /* 0x000fea0003800000 */
[----:B------:R-:W2:Y:S01]  /*0080*/  LDG.E.64 R6, desc[UR12][R4.64+0x38] ;  /* 0x0000380c04067981 */ /* 0x000ea2000c1e1b00 */
[----:B------:R-:W0:Y:S01]  /*0090*/  LDCU.64 UR4, c[0x0][0x398] ;  /* 0x00007300ff0477ac */ /* 0x000e220008000a00 */
[----:B------:R-:W1:Y:S02]  /*00a0*/  LDC.64 R12, c[0x0][0x3a0] ;  /* 0x0000e800ff0c7b82 */ /* 0x000e640000000a00 */
[----:B------:R-:W3:Y:S01]  /*00b0*/  LDG.E.64 R8, desc[UR12][R4.64+0x8] ;  /* 0x0000080c04087981 */ /* 0x000ee2000c1e1b00 */
[----:B------:R-:W4:Y:S03]  /*00c0*/  LDCU.64 UR10, c[0x0][0x388] ;  /* 0x00007100ff0a77ac */ /* 0x000f260008000a00 */
[----:B------:R5:W3:Y:S01]  /*00d0*/  LDG.E.64 R14, desc[UR12][R4.64+0x30] ;  /* 0x0000300c040e7981 */ /* 0x000ae2000c1e1b00 */
[----:B------:R-:W1:Y:S01]  /*00e0*/  LDCU UR9, c[0x0][0x360] ;  /* 0x00006c00ff0977ac */ /* 0x000e620008000800 */
[----:B------:R-:W1:Y:S01]  /*00f0*/  S2R R17, SR_CTAID.X ;  /* 0x0000000000117919 */ /* 0x000e620000002500 */
[----:B-----5:R-:W-:Y:S01]  /*0100*/  MOV R4, R11 ;  /* 0x0000000b00047202 */ /* 0x020fe20000000f00 */
[----:B0-----:R-:W-:-:S04]  /*0110*/  UIADD3 UR7, UP0, UPT, UR4, 0x20, URZ ;  /* 0x0000002004077890 */ /* 0x001fc8000ff1e0ff */
[----:B------:R-:W-:Y:S02]  /*0120*/  UIADD3.X UR8, UPT, UPT, URZ, UR5, URZ, UP0, !UPT ;  /* 0x00000005ff087290 */ /* 0x000fe400087fe4ff */
[----:B----4-:R-:W-:-:S04]  /*0130*/  UIADD3 UR5, UP0, UPT, UR10, 0x20, URZ ;  /* 0x000000200a057890 */ /* 0x010fc8000ff1e0ff */
[----:B------:R-:W-:Y:S01]  /*0140*/  UIADD3.X UR6, UPT, UPT, URZ, UR11, URZ, UP0, !UPT ;  /* 0x0000000bff067290 */ /* 0x000fe200087fe4ff */
[----:B-1----:R-:W-:Y:S01]  /*0150*/  IMAD.WIDE.U32 R12, R17, 0x4, R12 ;  /* 0x00000004110c7825 */ /* 0x002fe200078e000c */
[----:B--2---:R0:W1:Y:S08]  /*0160*/  F2I.F64.TRUNC R6, R6 ;  /* 0x0000000600067311 */ /* 0x004070000030d100 */
[----:B---3--:R-:W2:Y:S01]  /*0170*/  F2I.F64.TRUNC R2, R8 ;  /* 0x0000000800027311 */ /* 0x008ea2000030d100 */
[----:B0-----:R-:W-:-:S02]  /*0180*/  IMAD R7, R0, R17, RZ ;  /* 0x0000001100077224 */ /* 0x001fc400078e02ff */
[----:B-1----:R-:W-:-:S05]  /*0190*/  IMAD R5, R6, R17, RZ ;  /* 0x0000001106057224 */ /* 0x002fca00078e02ff */
[----:B------:R0:W1:Y:S01]  /*01a0*/  F2I.F64.TRUNC R3, R14 ;  /* 0x0000000e00037311 */ /* 0x000062000030d100 */
[C---:B--2---:R-:W-:Y:S02]  /*01b0*/  LOP3.LUT R6, R2.reuse, 0x7ffffff0, RZ, 0xc0, !PT ;  /* 0x7ffffff002067812 */ /* 0x044fe400078ec0ff */
[C---:B------:R-:W-:Y:S02]  /*01c0*/  LOP3.LUT R8, R2.reuse, 0xf, RZ, 0xc0, !PT ;  /* 0x0000000f02087812 */ /* 0x040fe400078ec0ff */
[C---:B------:R-:W-:Y:S02]  /*01d0*/  LOP3.LUT R9, R2.reuse, 0x7, RZ, 0xc0, !PT ;  /* 0x0000000702097812 */ /* 0x040fe400078ec0ff */
[----:B------:R-:W-:Y:S02]  /*01e0*/  LOP3.LUT R10, R2, 0x3, RZ, 0xc0, !PT ;  /* 0x00000003020a7812 */ /* 0x000fe400078ec0ff */
[----:B0-----:R-:W-:-:S07]  /*01f0*/  IADD3 R11, PT, PT, -R6, RZ, RZ ;  /* 0x000000ff060b7210 */ /* 0x001fce0007ffe1ff */
.L_x_27:
[----:B0-----:R-:W0:Y:S01]  /*0200*/  LDC.64 R16, c[0x0][0x3b8] ;  /* 0x0000ee00ff107b82 */ /* 0x001e220000000a00 */
[----:B------:R-:W2:Y:S01]  /*0210*/  LDCU.64 UR10, c[0x0][0x3a8] ;  /* 0x00007500ff0a77ac */ /* 0x000ea20008000a00 */
[----:B0-----:R-:W-:-:S06]  /*0220*/  IMAD.WIDE.U32 R16, R4, 0x4, R16 ;  /* 0x0000000404107825 */ /* 0x001fcc00078e0010 */
[----:B------:R-:W3:Y:S02]  /*0230*/  LDG.E R16, desc[UR12][R16.64] ;  /* 0x0000000c10107981 */ /* 0x000ee4000c1e1900 */
[----:B---3--:R-:W-:-:S04]  /*0240*/  IADD3 R15, PT, PT, R5, R16, RZ ;  /* 0x00000010050f7210 */ /* 0x008fc80007ffe0ff */
[----:B--2---:R-:W-:-:S04]  /*0250*/  IADD3 R14, P0, PT, R15, UR10, RZ ;  /* 0x0000000a0f0e7c10 */ /* 0x004fc8000ff1e0ff */
[----:B------:R-:W-:-:S05]  /*0260*/  LEA.HI.X.SX32 R15, R15, UR11, 0x1, P0 ;  /* 0x0000000b0f0f7c11 */ /* 0x000fca00080f0eff */
[----:B------:R-:W2:Y:S01]  /*0270*/  LDG.E.U8 R14, desc[UR12][R14.64] ;  /* 0x0000000c0e0e7981 */ /* 0x000ea2000c1e1100 */
[----:B------:R-:W-:Y:S01]  /*0280*/  BSSY.RECONVERGENT B0, `(.L_x_18) ;  /* 0x00000b5000007945 */ /* 0x000fe20003800200 */
[----:B--2---:R-:W-:-:S13]  /*0290*/  ISETP.NE.AND P0, PT, R14, RZ, PT ;  /* 0x000000ff0e00720c */ /* 0x004fda0003f05270 */
[----:B------:R-:W-:Y:S05]  /*02a0*/  @!P0 BRA `(.L_x_19) ;  /* 0x0000000800c88947 */ /* 0x000fea0003800000 */
[----:B-1----:R-:W-:Y:S01]  /*02b0*/  ISETP.GE.AND P0, PT, R3, 0x1, PT ;  /* 0x000000010300780c */ /* 0x002fe20003f06270 */
[----:B------:R-:W-:-:S12]  /*02c0*/  HFMA2 R22, -RZ, RZ, 0, 0 ;  /* 0x00000000ff167431 */ /* 0x000fd800000001ff */
[----:B------:R-:W-:Y:S05]  /*02d0*/  @!P0 BRA `(.L_x_20) ;  /* 0x0000000800888947 */ /* 0x000fea0003800000 */
[----:B------:R-:W-:Y:S01]  /*02e0*/  IMAD R19, R3, R16, RZ ;  /* 0x0000001003137224 */ /* 0x000fe200078e02ff */
[----:B------:R-:W-:Y:S01]  /*02f0*/  MOV R22, RZ ;  /* 0x000000ff00167202 */ /* 0x000fe20000000f00 */
[----:B------:R-:W-:-:S06]  /*0300*/  UMOV UR4, URZ ;  /* 0x000000ff00047c82 */ /* 0x000fcc0008000000 */
.L_x_26:
[----:B------:R-:W-:-:S13]  /*0310*/  ISETP.GE.AND P0, PT, R2, 0x1, PT ;  /* 0x000000010200780c */ /* 0x000fda0003f06270 */
[----:B------:R-:W-:Y:S05]  /*0320*/  @!P0 BRA `(.L_x_21) ;  /* 0x0000000800688947 */ /* 0x000fea0003800000 */
[----:B------:R-:W0:Y:S01]  /*0330*/  LDC.64 R14, c[0x0][0x3b0] ;  /* 0x0000ec00ff0e7b82 */ /* 0x000e220000000a00 */
[----:B------:R-:W-:-:S05]  /*0340*/  IADD3 R17, PT, PT, R19, UR4, RZ ;  /* 0x0000000413117c10 */ /* 0x000fca000fffe0ff */
[----:B0-----:R-:W-:-:S06]  /*0350*/  IMAD.WIDE R14, R17, 0x4, R14 ;  /* 0x00000004110e7825 */ /* 0x001fcc00078e020e */
[----:B------:R-:W2:Y:S01]  /*0360*/  LDG.E R14, desc[UR12][R14.64] ;  /* 0x0000000c0e0e7981 */ /* 0x000ea2000c1e1900 */
[----:B------:R-:W-:Y:S01]  /*0370*/  ISETP.GE.U32.AND P0, PT, R2, 0x10, PT ;  /* 0x000000100200780c */ /* 0x000fe20003f06070 */
[----:B------:R-:W-:Y:S01]  /*0380*/  IMAD R17, R3, R4, UR4 ;  /* 0x0000000403117e24 */ /* 0x000fe2000f8e0204 */
[----:B------:R-:W-:-:S03]  /*0390*/  MOV R21, RZ ;  /* 0x000000ff00157202 */ /* 0x000fc60000000f00 */
[----:B------:R-:W-:Y:S01]  /*03a0*/  IMAD R20, R2, R17, RZ ;  /* 0x0000001102147224 */ /* 0x000fe200078e02ff */
[----:B--2---:R-:W-:-:S05]  /*03b0*/  IADD3 R23, PT, PT, R5, R14, RZ ;  /* 0x0000000e05177210 */ /* 0x004fca0007ffe0ff */
[----:B------:R-:W-:Y:S02]  /*03c0*/  IMAD R18, R2, R23, RZ ;  /* 0x0000001702127224 */ /* 0x000fe400078e02ff */
[----:B------:R-:W-:Y:S05]  /*03d0*/  @!P0 BRA `(.L_x_22) ;  /* 0x0000000000fc8947 */ /* 0x000fea0003800000 */
[----:B------:R-:W-:Y:S02]  /*03e0*/  MOV R21, R20 ;  /* 0x0000001400157202 */ /* 0x000fe40000000f00 */
[----:B------:R-:W-:Y:S02]  /*03f0*/  MOV R23, R18 ;  /* 0x0000001200177202 */ /* 0x000fe40000000f00 */
[----:B------:R-:W-:-:S07]  /*0400*/  MOV R24, R11 ;  /* 0x0000000b00187202 */ /* 0x000fce0000000f00 */
.L_x_23:
[----:B------:R-:W-:Y:S02]  /*0410*/  MOV R16, UR7 ;  /* 0x0000000700107c02 */ /* 0x000fe40008000f00 */
[----:B------:R-:W-:Y:S02]  /*0420*/  MOV R17, UR8 ;  /* 0x0000000800117c02 */ /* 0x000fe40008000f00 */
[----:B------:R-:W-:Y:S02]  /*0430*/  MOV R14, UR5 ;  /* 0x00000005000e7c02 */ /* 0x000fe40008000f00 */
[----:B------:R-:W-:Y:S01]  /*0440*/  MOV R15, UR6 ;  /* 0x00000006000f7c02 */ /* 0x000fe20008000f00 */
[----:B------:R-:W-:-:S04]  /*0450*/  IMAD.WIDE R16, R23, 0x4, R16 ;  /* 0x0000000417107825 */ /* 0x000fc800078e0210 */
[----:B------:R-:W-:Y:S01]  /*0460*/  IMAD.WIDE R14, R21, 0x4, R14 ;  /* 0x00000004150e7825 */ /* 0x000fe200078e020e */
[----:B------:R-:W2:Y:S04]  /*0470*/  LDG.E R26, desc[UR12][R16.64+-0x20] ;  /* 0xffffe00c101a7981 */ /* 0x000ea8000c1e1900 */
[----:B------:R-:W2:Y:S04]  /*0480*/  LDG.E R25, desc[UR12][R14.64+-0x20] ;  /* 0xffffe00c0e197981 */ /* 0x000ea8000c1e1900 */
[----:B------:R-:W3:Y:S04]  /*0490*/  LDG.E R27, desc[UR12][R16.64+-0x1c] ;  /* 0xffffe40c101b7981 */ /* 0x000ee8000c1e1900 */
[----:B------:R-:W3:Y:S01]  /*04a0*/  LDG.E R28, desc[UR12][R14.64+-0x1c] ;  /* 0xffffe40c0e1c7981 */ /* 0x000ee2000c1e1900 */
[----:B--2---:R-:W-:-:S03]  /*04b0*/  FFMA R25, R25, R26, R22 ;  /* 0x0000001a19197223 */ /* 0x004fc60000000016 */
[----:B------:R-:W2:Y:S04]  /*04c0*/  LDG.E R22, desc[UR12][R14.64+-0x18] ;  /* 0xffffe80c0e167981 */ /* 0x000ea8000c1e1900 */
[----:B------:R-:W2:Y:S01]  /*04d0*/  LDG.E R26, desc[UR12][R16.64+-0x18] ;  /* 0xffffe80c101a7981 */ /* 0x000ea2000c1e1900 */
[----:B---3--:R-:W-:-:S03]  /*04e0*/  FFMA R25, R28, R27, R25 ;  /* 0x0000001b1c197223 */ /* 0x008fc60000000019 */
        /* <DEDUP_REMOVED lines=32> */
[----:B------:R-:W-:Y:S01]  /*06f0*/  IADD3 R24, PT, PT, R24, 0x10, RZ ;  /* 0x0000001018187810 */ /* 0x000fe20007ffe0ff */
[----:B--2---:R-:W-:Y:S02]  /*0700*/  FFMA R22, R25, R26, R22 ;  /* 0x0000001a19167223 */ /* 0x004fe40000000016 */
[----:B------:R-:W2:Y:S04]  /*0710*/  LDG.E R25, desc[UR12][R14.64+0x18] ;  /* 0x0000180c0e197981 */ /* 0x000ea8000c1e1900 */
[----:B------:R-:W2:Y:S01]  /*0720*/  LDG.E R26, desc[UR12][R16.64+0x18] ;  /* 0x0000180c101a7981 */ /* 0x000ea2000c1e1900 */
[----:B---3--:R-:W-:-:S03]  /*0730*/  FFMA R22, R27, R28, R22 ;  /* 0x0000001c1b167223 */ /* 0x008fc60000000016 */
[----:B------:R-:W3:Y:S04]  /*0740*/  LDG.E R27, desc[UR12][R14.64+0x1c] ;  /* 0x00001c0c0e1b7981 */ /* 0x000ee8000c1e1900 */
[----:B------:R-:W3:Y:S01]  /*0750*/  LDG.E R28, desc[UR12][R16.64+0x1c] ;  /* 0x00001c0c101c7981 */ /* 0x000ee2000c1e1900 */
[----:B------:R-:W-:Y:S02]  /*0760*/  ISETP.NE.AND P0, PT, R24, RZ, PT ;  /* 0x000000ff1800720c */ /* 0x000fe40003f05270 */
[----:B------:R-:W-:Y:S02]  /*0770*/  IADD3 R23, PT, PT, R23, 0x10, RZ ;  /* 0x0000001017177810 */ /* 0x000fe40007ffe0ff */
[----:B------:R-:W-:Y:S01]  /*0780*/  IADD3 R21, PT, PT, R21, 0x10, RZ ;  /* 0x0000001015157810 */ /* 0x000fe20007ffe0ff */
[----:B--2---:R-:W-:-:S04]  /*0790*/  FFMA R22, R25, R26, R22 ;  /* 0x0000001a19167223 */ /* 0x004fc80000000016 */
[----:B---3--:R-:W-:-:S04]  /*07a0*/  FFMA R22, R27, R28, R22 ;  /* 0x0000001c1b167223 */ /* 0x008fc80000000016 */
[----:B------:R-:W-:Y:S05]  /*07b0*/  @P0 BRA `(.L_x_23) ;  /* 0xfffffffc00140947 */ /* 0x000fea000383ffff */
[----:B------:R-:W-:-:S07]  /*07c0*/  MOV R21, R6 ;  /* 0x0000000600157202 */ /* 0x000fce0000000f00 */
.L_x_22:
[----:B------:R-:W-:-:S13]  /*07d0*/  ISETP.NE.AND P0, PT, R8, RZ, PT ;  /* 0x000000ff0800720c */ /* 0x000fda0003f05270 */
[----:B------:R-:W-:Y:S05]  /*07e0*/  @!P0 BRA `(.L_x_21) ;  /* 0x0000000400388947 */ /* 0x000fea0003800000 */
[----:B------:R-:W-:Y:S02]  /*07f0*/  IADD3 R14, PT, PT, R8, -0x1, RZ ;  /* 0xffffffff080e7810 */ /* 0x000fe40007ffe0ff */
[----:B------:R-:W-:Y:S02]  /*0800*/  ISETP.NE.AND P1, PT, R9, RZ, PT ;  /* 0x000000ff0900720c */ /* 0x000fe40003f25270 */
[----:B------:R-:W-:-:S13]  /*0810*/  ISETP.GE.U32.AND P0, PT, R14, 0x7, PT ;  /* 0x000000070e00780c */ /* 0x000fda0003f06070 */
[----:B------:R-:W-:Y:S05]  /*0820*/  @!P0 BRA `(.L_x_24) ;  /* 0x00000000007c8947 */ /* 0x000fea0003800000 */
[----:B------:R-:W0:Y:S01]  /*0830*/  LDC.64 R16, c[0x0][0x388] ;  /* 0x0000e200ff107b82 */ /* 0x000e220000000a00 */
[-C--:B------:R-:W-:Y:S02]  /*0840*/  IADD3 R23, PT, PT, R20, R21.reuse, RZ ;  /* 0x0000001514177210 */ /* 0x080fe40007ffe0ff */
[----:B------:R-:W-:-:S05]  /*0850*/  IADD3 R25, PT, PT, R18, R21, RZ ;  /* 0x0000001512197210 */ /* 0x000fca0007ffe0ff */
[----:B------:R-:W1:Y:S01]  /*0860*/  LDC.64 R14, c[0x0][0x398] ;  /* 0x0000e600ff0e7b82 */ /* 0x000e620000000a00 */
[----:B0-----:R-:W-:-:S05]  /*0870*/  IMAD.WIDE R16, R23, 0x4, R16 ;  /* 0x0000000417107825 */ /* 0x001fca00078e0210 */
[----:B------:R-:W2:Y:S01]  /*0880*/  LDG.E R23, desc[UR12][R16.64] ;  /* 0x0000000c10177981 */ /* 0x000ea2000c1e1900 */
[----:B-1----:R-:W-:-:S03]  /*0890*/  IMAD.WIDE R14, R25, 0x4, R14 ;  /* 0x00000004190e7825 */ /* 0x002fc600078e020e */
[----:B------:R-:W3:Y:S04]  /*08a0*/  LDG.E R27, desc[UR12][R16.64+0x1c] ;  /* 0x00001c0c101b7981 */ /* 0x000ee8000c1e1900 */
[----:B------:R-:W2:Y:S04]  /*08b0*/  LDG.E R24, desc[UR12][R14.64] ;  /* 0x0000000c0e187981 */ /* 0x000ea8000c1e1900 */
[----:B------:R-:W4:Y:S04]  /*08c0*/  LDG.E R25, desc[UR12][R16.64+0x8] ;  /* 0x0000080c10197981 */ /* 0x000f28000c1e1900 */
[----:B------:R-:W4:Y:S04]  /*08d0*/  LDG.E R26, desc[UR12][R14.64+0x8] ;  /* 0x0000080c0e1a7981 */ /* 0x000f28000c1e1900 */
[----:B------:R-:W3:Y:S01]  /*08e0*/  LDG.E R28, desc[UR12][R14.64+0x1c] ;  /* 0x00001c0c0e1c7981 */ /* 0x000ee2000c1e1900 */
[----:B--2---:R-:W-:-:S03]  /*08f0*/  FFMA R23, R23, R24, R22 ;  /* 0x0000001817177223 */ /* 0x004fc60000000016 */
[----:B------:R-:W2:Y:S04]  /*0900*/  LDG.E R22, desc[UR12][R16.64+0x4] ;  /* 0x0000040c10167981 */ /* 0x000ea8000c1e1900 */
[----:B------:R-:W2:Y:S02]  /*0910*/  LDG.E R24, desc[UR12][R14.64+0x4] ;  /* 0x0000040c0e187981 */ /* 0x000ea4000c1e1900 */
[----:B--2---:R-:W-:Y:S02]  /*0920*/  FFMA R22, R22, R24, R23 ;  /* 0x0000001816167223 */ /* 0x004fe40000000017 */
[----:B------:R-:W2:Y:S04]  /*0930*/  LDG.E R23, desc[UR12][R16.64+0xc] ;  /* 0x00000c0c10177981 */ /* 0x000ea8000c1e1900 */
[----:B------:R-:W2:Y:S01]  /*0940*/  LDG.E R24, desc[UR12][R14.64+0xc] ;  /* 0x00000c0c0e187981 */ /* 0x000ea2000c1e1900 */
[----:B----4-:R-:W-:-:S03]  /*0950*/  FFMA R22, R25, R26, R22 ;  /* 0x0000001a19167223 */ /* 0x010fc60000000016 */
[----:B------:R-:W4:Y:S04]  /*0960*/  LDG.E R25, desc[UR12][R16.64+0x10] ;  /* 0x0000100c10197981 */ /* 0x000f28000c1e1900 */
[----:B------:R-:W4:Y:S01]  /*0970*/  LDG.E R26, desc[UR12][R14.64+0x10] ;  /* 0x0000100c0e1a7981 */ /* 0x000f22000c1e1900 */
[----:B--2---:R-:W-:-:S03]  /*0980*/  FFMA R22, R23, R24, R22 ;  /* 0x0000001817167223 */ /* 0x004fc60000000016 */
[----:B------:R-:W2:Y:S04]  /*0990*/  LDG.E R23, desc[UR12][R16.64+0x14] ;  /* 0x0000140c10177981 */ /* 0x000ea8000c1e1900 */
[----:B------:R-:W2:Y:S01]  /*09a0*/  LDG.E R24, desc[UR12][R14.64+0x14] ;  /* 0x0000140c0e187981 */ /* 0x000ea2000c1e1900 */
[----:B----4-:R-:W-:-:S03]  /*09b0*/  FFMA R22, R25, R26, R22 ;  /* 0x0000001a19167223 */ /* 0x010fc60000000016 */
[----:B------:R-:W4:Y:S04]  /*09c0*/  LDG.E R25, desc[UR12][R16.64+0x18] ;  /* 0x0000180c10197981 */ /* 0x000f28000c1e1900 */
[----:B------:R-:W4:Y:S01]  /*09d0*/  LDG.E R26, desc[UR12][R14.64+0x18] ;  /* 0x0000180c0e1a7981 */ /* 0x000f22000c1e1900 */
[----:B------:R-:W-:Y:S01]  /*09e0*/  IADD3 R21, PT, PT, R21, 0x8, RZ ;  /* 0x0000000815157810 */ /* 0x000fe20007ffe0ff */
[----:B--2---:R-:W-:-:S04]  /*09f0*/  FFMA R22, R23, R24, R22 ;  /* 0x0000001817167223 */ /* 0x004fc80000000016 */
[----:B----4-:R-:W-:-:S04]  /*0a00*/  FFMA R22, R25, R26, R22 ;  /* 0x0000001a19167223 */ /* 0x010fc80000000016 */
[----:B---3--:R-:W-:-:S07]  /*0a10*/  FFMA R22, R27, R28, R22 ;  /* 0x0000001c1b167223 */ /* 0x008fce0000000016 */
.L_x_24:
        /* <DEDUP_REMOVED lines=19> */
[----:B------:R-:W2:Y:S01]  /*0b50*/  LDG.E R24, desc[UR12][R16.64+0x4] ;  /* 0x0000040c10187981 */ /* 0x000ea2000c1e1900 */
[----:B------:R-:W-:Y:S01]  /*0b60*/  IADD3 R21, PT, PT, R21, 0x4, RZ ;  /* 0x0000000415157810 */ /* 0x000fe20007ffe0ff */
[----:B--2---:R-:W-:-:S04]  /*0b70*/  FFMA R22, R22, R24, R23 ;  /* 0x0000001816167223 */ /* 0x004fc80000000017 */
[----:B----4-:R-:W-:-:S04]  /*0b80*/  FFMA R22, R25, R26, R22 ;  /* 0x0000001a19167223 */ /* 0x010fc80000000016 */
[----:B---3--:R-:W-:-:S07]  /*0b90*/  FFMA R22, R27, R28, R22 ;  /* 0x0000001c1b167223 */ /* 0x008fce0000000016 */
.L_x_25:
[----:B------:R-:W-:Y:S05]  /*0ba0*/  @!P1 BRA `(.L_x_21) ;  /* 0x0000000000489947 */ /* 0x000fea0003800000 */
[----:B------:R-:W0:Y:S01]  /*0bb0*/  LDC.64 R14, c[0x0][0x388] ;  /* 0x0000e200ff0e7b82 */ /* 0x000e220000000a00 */
[-C--:B------:R-:W-:Y:S02]  /*0bc0*/  IADD3 R23, PT, PT, R20, R21.reuse, RZ ;  /* 0x0000001514177210 */ /* 0x080fe40007ffe0ff */
[----:B------:R-:W-:-:S05]  /*0bd0*/  IADD3 R21, PT, PT, R18, R21, RZ ;  /* 0x0000001512157210 */ /* 0x000fca0007ffe0ff */
[----:B------:R-:W1:Y:S01]  /*0be0*/  LDC.64 R16, c[0x0][0x398] ;  /* 0x0000e600ff107b82 */ /* 0x000e620000000a00 */
[----:B0-----:R-:W-:-:S04]  /*0bf0*/  IMAD.WIDE R14, R23, 0x4, R14 ;  /* 0x00000004170e7825 */ /* 0x001fc800078e020e */
[----:B-1----:R-:W-:Y:S02]  /*0c00*/  IMAD.WIDE R16, R21, 0x4, R16 ;  /* 0x0000000415107825 */ /* 0x002fe400078e0210 */
[----:B------:R-:W2:Y:S04]  /*0c10*/  LDG.E R21, desc[UR12][R14.64] ;  /* 0x0000000c0e157981 */ /* 0x000ea8000c1e1900 */
[----:B------:R-:W2:Y:S01]  /*0c20*/  LDG.E R18, desc[UR12][R16.64] ;  /* 0x0000000c10127981 */ /* 0x000ea2000c1e1900 */
[----:B------:R-:W-:Y:S01]  /*0c30*/  ISETP.NE.AND P0, PT, R10, 0x1, PT ;  /* 0x000000010a00780c */ /* 0x000fe20003f05270 */
[----:B--2---:R-:W-:-:S12]  /*0c40*/  FFMA R22, R21, R18, R22 ;  /* 0x0000001215167223 */ /* 0x004fd80000000016 */
[----:B------:R-:W-:Y:S05]  /*0c50*/  @!P0 BRA `(.L_x_21) ;  /* 0x00000000001c8947 */ /* 0x000fea0003800000 */
[----:B------:R-:W-:Y:S01]  /*0c60*/  ISETP.NE.AND P0, PT, R10, 0x2, PT ;  /* 0x000000020a00780c */ /* 0x000fe20003f05270 */
[----:B------:R-:W2:Y:S04]  /*0c70*/  LDG.E R21, desc[UR12][R14.64+0x4] ;  /* 0x0000040c0e157981 */ /* 0x000ea8000c1e1900 */
[----:B------:R-:W2:Y:S08]  /*0c80*/  LDG.E R18, desc[UR12][R16.64+0x4] ;  /* 0x0000040c10127981 */ /* 0x000eb0000c1e1900 */
[----:B------:R-:W3:Y:S04]  /*0c90*/  @P0 LDG.E R23, desc[UR12][R14.64+0x8] ;  /* 0x0000080c0e170981 */ /* 0x000ee8000c1e1900 */
[----:B------:R-:W3:Y:S01]  /*0ca0*/  @P0 LDG.E R20, desc[UR12][R16.64+0x8] ;  /* 0x0000080c10140981 */ /* 0x000ee2000c1e1900 */
[----:B--2---:R-:W-:-:S04]  /*0cb0*/  FFMA R22, R21, R18, R22 ;  /* 0x0000001215167223 */ /* 0x004fc80000000016 */
[----:B---3--:R-:W-:-:S07]  /*0cc0*/  @P0 FFMA R22, R23, R20, R22 ;  /* 0x0000001417160223 */ /* 0x008fce0000000016 */
.L_x_21:
[----:B------:R-:W-:-:S06]  /*0cd0*/  UIADD3 UR4, UPT, UPT, UR4, 0x1, URZ ;  /* 0x0000000104047890 */ /* 0x000fcc000fffe0ff */
[----:B------:R-:W-:-:S13]  /*0ce0*/  ISETP.NE.AND P0, PT, R3, UR4, PT ;  /* 0x0000000403007c0c */ /* 0x000fda000bf05270 */
[----:B------:R-:W-:Y:S05]  /*0cf0*/  @P0 BRA `(.L_x_26) ;  /* 0xfffffff400840947 */ /* 0x000fea000383ffff */
.L_x_20:
[----:B------:R-:W0:Y:S01]  /*0d00*/  LDC.64 R16, c[0x0][0x390] ;  /* 0x0000e400ff107b82 */ /* 0x000e220000000a00 */
[----:B------:R-:W2:Y:S07]  /*0d10*/  LDG.E R18, desc[UR12][R12.64] ;  /* 0x0000000c0c127981 */ /* 0x000eae000c1e1900 */
[----:B------:R-:W1:Y:S01]  /*0d20*/  LDC.64 R14, c[0x0][0x3c0] ;  /* 0x0000f000ff0e7b82 */ /* 0x000e620000000a00 */
[----:B0-----:R-:W-:-:S06]  /*0d30*/  IMAD.WIDE.U32 R16, R4, 0x4, R16 ;  /* 0x0000000404107825 */ /* 0x001fcc00078e0010 */
[----:B------:R-:W3:Y:S01]  /*0d40*/  LDG.E R16, desc[UR12][R16.64] ;  /* 0x0000000c10107981 */ /* 0x000ee2000c1e1900 */
[----:B------:R-:W-:-:S05]  /*0d50*/  IADD3 R23, PT, PT, R7, R4, RZ ;  /* 0x0000000407177210 */ /* 0x000fca0007ffe0ff */
[----:B-1----:R-:W-:-:S04]  /*0d60*/  IMAD.WIDE R14, R23, 0x4, R14 ;  /* 0x00000004170e7825 */ /* 0x002fc800078e020e */
[C---:B---3--:R-:W-:Y:S01]  /*0d70*/  FMUL R19, R16.reuse, R16 ;  /* 0x0000001010137220 */ /* 0x048fe20000400000 */
[----:B------:R-:W-:-:S03]  /*0d80*/  FADD R21, R16, R16 ;  /* 0x0000001010157221 */ /* 0x000fc60000000000 */
[C---:B--2---:R-:W-:Y:S01]  /*0d90*/  FFMA R19, R18.reuse, R18, R19 ;  /* 0x0000001212137223 */ /* 0x044fe20000000013 */
[----:B------:R-:W-:-:S04]  /*0da0*/  FMUL R18, R18, R21 ;  /* 0x0000001512127220 */ /* 0x000fc80000400000 */
[----:B------:R-:W-:-:S05]  /*0db0*/  FFMA R19, R18, -R22, R19 ;  /* 0x8000001612137223 */ /* 0x000fca0000000013 */
[----:B------:R0:W-:Y:S02]  /*0dc0*/  STG.E desc[UR12][R14.64], R19 ;  /* 0x000000130e007986 */ /* 0x0001e4000c10190c */
.L_x_19:
[----:B------:R-:W-:Y:S05]  /*0dd0*/  BSYNC.RECONVERGENT B0 ;  /* 0x0000000000007941 */ /* 0x000fea0003800200 */
.L_x_18:
[----:B------:R-:W-:-:S04]  /*0de0*/  IADD3 R4, PT, PT, R4, UR9, RZ ;  /* 0x0000000904047c10 */ /* 0x000fc8000fffe0ff */
[----:B------:R-:W-:-:S13]  /*0df0*/  ISETP.GE.AND P0, PT, R4, R0, PT ;  /* 0x000000000400720c */ /* 0x000fda0003f06270 */
[----:B------:R-:W-:Y:S05]  /*0e00*/  @!P0 BRA `(.L_x_27) ;  /* 0xfffffff000fc8947 */ /* 0x000fea000383ffff */
[----:B------:R-:W-:Y:S05]  /*0e10*/  EXIT ;  /* 0x000000000000794d */ /* 0x000fea0003800000 */
.L_x_28:
        /* <DEDUP_REMOVED lines=14> */
.L_x_30:


//--------------------- .nv.shared.reserved.0     --------------------------
	.section	.nv.shared.reserved.0,"aw",@nobits
	.weak		__nv_reservedSMEM_offset_0_alias
	.size		__nv_reservedSMEM_offset_0_alias, 0, 64
	.other		__nv_reservedSMEM_offset_0_alias,@"STO_CUDA_RESERVED_SHARED STV_DEFAULT"
__nv_reservedSMEM_offset_0_alias:
	.zero		0
	.zero		64


//--------------------- .nv.constant0._Z10bestFilterPKdPKbPKiPKfS6_PiPf --------------------------
	.section	.nv.constant0._Z10bestFilterPKdPKbPKiPKfS6_PiPf,"a",@progbits
	.sectionflags	@""
	.align	4
.nv.constant0._Z10bestFilterPKdPKbPKiPKfS6_PiPf:
	.zero		952


//--------------------- .nv.constant0._Z11computeCostPKdPKfS2_S2_S2_PKbPKiS6_Pf --------------------------
	.section	.nv.constant0._Z11computeCostPKdPKfS2_S2_S2_PKbPKiS6_Pf,"a",@progbits
	.sectionflags	@""
	.align	4
.nv.constant0._Z11computeCostPKdPKfS2_S2_S2_PKbPKiS6_Pf:
	.zero		968


//--------------------- SYMBOLS --------------------------

	.type		.nv.reservedSmem.offset0,@object
	.size		.nv.reservedSmem.offset0,0x4
